//
// Generated by NVIDIA NVVM Compiler
//
// Compiler Build ID: CL-36424714
// Cuda compilation tools, release 13.0, V13.0.88
// Based on NVVM 20.0.0
//

.version 9.0
.target sm_100
.address_size 64

	// .globl	_Z9matrixMulPiS_S_i
// _ZZ9matrixMulPiS_S_iE8subTileA has been demoted
// _ZZ9matrixMulPiS_S_iE8subTileB has been demoted

.visible .entry _Z9matrixMulPiS_S_i(
	.param .u64 .ptr .align 1 _Z9matrixMulPiS_S_i_param_0,
	.param .u64 .ptr .align 1 _Z9matrixMulPiS_S_i_param_1,
	.param .u64 .ptr .align 1 _Z9matrixMulPiS_S_i_param_2,
	.param .u32 _Z9matrixMulPiS_S_i_param_3
)
{
	.reg .pred 	%p<8>;
	.reg .b32 	%r<467>;
	.reg .b64 	%rd<48>;
	// demoted variable
	.shared .align 4 .b8 _ZZ9matrixMulPiS_S_iE8subTileA[1024];
	// demoted variable
	.shared .align 4 .b8 _ZZ9matrixMulPiS_S_iE8subTileB[1024];
	ld.param.u32 	%r41, [_Z9matrixMulPiS_S_i_param_3];
	mov.u32 	%r43, %ctaid.y;
	shl.b32 	%r44, %r43, 4;
	mov.u32 	%r1, %tid.y;
	add.s32 	%r2, %r44, %r1;
	mov.u32 	%r45, %ctaid.x;
	shl.b32 	%r3, %r45, 4;
	mov.u32 	%r4, %tid.x;
	add.s32 	%r5, %r3, %r4;
	shr.s32 	%r46, %r41, 31;
	shr.u32 	%r47, %r46, 28;
	add.s32 	%r48, %r41, %r47;
	shr.s32 	%r6, %r48, 4;
	setp.lt.s32 	%p1, %r41, 16;
	mov.b32 	%r466, 0;
	@%p1 bra 	$L__BB0_9;
	mad.lo.s32 	%r7, %r41, %r2, %r4;
	shl.b32 	%r51, %r1, 6;
	mov.u32 	%r52, _ZZ9matrixMulPiS_S_iE8subTileA;
	add.s32 	%r8, %r52, %r51;
	add.s32 	%r53, %r6, -1;
	setp.lt.u32 	%p2, %r53, 3;
	mov.b32 	%r464, 0;
	mov.u32 	%r466, %r464;
	@%p2 bra 	$L__BB0_4;
	and.b32  	%r464, %r6, 134217724;
	neg.s32 	%r458, %r464;
	add.s32 	%r457, %r7, 32;
	add.s32 	%r56, %r1, 48;
	mad.lo.s32 	%r57, %r41, %r56, %r4;
	add.s32 	%r456, %r57, %r3;
	add.s32 	%r58, %r1, 32;
	mad.lo.s32 	%r59, %r41, %r58, %r4;
	add.s32 	%r455, %r59, %r3;
	add.s32 	%r60, %r1, 16;
	mad.lo.s32 	%r61, %r41, %r60, %r4;
	add.s32 	%r454, %r61, %r3;
	mad.lo.s32 	%r62, %r1, %r41, %r4;
	add.s32 	%r453, %r62, %r3;
	mov.b32 	%r466, 0;
$L__BB0_3:
	.pragma "nounroll";
	ld.param.u64 	%rd44, [_Z9matrixMulPiS_S_i_param_1];
	ld.param.u64 	%rd41, [_Z9matrixMulPiS_S_i_param_0];
	add.s32 	%r63, %r457, -32;
	cvta.to.global.u64 	%rd4, %rd41;
	mul.wide.u32 	%rd5, %r63, 4;
	add.s64 	%rd6, %rd4, %rd5;
	ld.global.u32 	%r64, [%rd6];
	shl.b32 	%r66, %r4, 2;
	add.s32 	%r67, %r8, %r66;
	st.shared.u32 	[%r67], %r64;
	cvta.to.global.u64 	%rd7, %rd44;
	mul.wide.u32 	%rd8, %r453, 4;
	add.s64 	%rd9, %rd7, %rd8;
	ld.global.u32 	%r68, [%rd9];
	mov.u32 	%r70, _ZZ9matrixMulPiS_S_iE8subTileB;
	add.s32 	%r71, %r70, %r66;
	add.s32 	%r72, %r71, %r51;
	st.shared.u32 	[%r72], %r68;
	bar.sync 	0;
	ld.shared.u32 	%r73, [%r8];
	ld.shared.u32 	%r74, [%r71];
	mad.lo.s32 	%r75, %r74, %r73, %r466;
	ld.shared.u32 	%r76, [%r8+4];
	ld.shared.u32 	%r77, [%r71+64];
	mad.lo.s32 	%r78, %r77, %r76, %r75;
	ld.shared.u32 	%r79, [%r8+8];
	ld.shared.u32 	%r80, [%r71+128];
	mad.lo.s32 	%r81, %r80, %r79, %r78;
	ld.shared.u32 	%r82, [%r8+12];
	ld.shared.u32 	%r83, [%r71+192];
	mad.lo.s32 	%r84, %r83, %r82, %r81;
	ld.shared.u32 	%r85, [%r8+16];
	ld.shared.u32 	%r86, [%r71+256];
	mad.lo.s32 	%r87, %r86, %r85, %r84;
	ld.shared.u32 	%r88, [%r8+20];
	ld.shared.u32 	%r89, [%r71+320];
	mad.lo.s32 	%r90, %r89, %r88, %r87;
	ld.shared.u32 	%r91, [%r8+24];
	ld.shared.u32 	%r92, [%r71+384];
	mad.lo.s32 	%r93, %r92, %r91, %r90;
	ld.shared.u32 	%r94, [%r8+28];
	ld.shared.u32 	%r95, [%r71+448];
	mad.lo.s32 	%r96, %r95, %r94, %r93;
	ld.shared.u32 	%r97, [%r8+32];
	ld.shared.u32 	%r98, [%r71+512];
	mad.lo.s32 	%r99, %r98, %r97, %r96;
	ld.shared.u32 	%r100, [%r8+36];
	ld.shared.u32 	%r101, [%r71+576];
	mad.lo.s32 	%r102, %r101, %r100, %r99;
	ld.shared.u32 	%r103, [%r8+40];
	ld.shared.u32 	%r104, [%r71+640];
	mad.lo.s32 	%r105, %r104, %r103, %r102;
	ld.shared.u32 	%r106, [%r8+44];
	ld.shared.u32 	%r107, [%r71+704];
	mad.lo.s32 	%r108, %r107, %r106, %r105;
	ld.shared.u32 	%r109, [%r8+48];
	ld.shared.u32 	%r110, [%r71+768];
	mad.lo.s32 	%r111, %r110, %r109, %r108;
	ld.shared.u32 	%r112, [%r8+52];
	ld.shared.u32 	%r113, [%r71+832];
	mad.lo.s32 	%r114, %r113, %r112, %r111;
	ld.shared.u32 	%r115, [%r8+56];
	ld.shared.u32 	%r116, [%r71+896];
	mad.lo.s32 	%r117, %r116, %r115, %r114;
	ld.shared.u32 	%r118, [%r8+60];
	ld.shared.u32 	%r119, [%r71+960];
	mad.lo.s32 	%r120, %r119, %r118, %r117;
	bar.sync 	0;
	add.s32 	%r121, %r457, -16;
	mul.wide.u32 	%rd10, %r121, 4;
	add.s64 	%rd11, %rd4, %rd10;
	ld.global.u32 	%r122, [%rd11];
	st.shared.u32 	[%r67], %r122;
	mul.wide.u32 	%rd12, %r454, 4;
	add.s64 	%rd13, %rd7, %rd12;
	ld.global.u32 	%r123, [%rd13];
	st.shared.u32 	[%r72], %r123;
	bar.sync 	0;
	ld.shared.u32 	%r124, [%r8];
	ld.shared.u32 	%r125, [%r71];
	mad.lo.s32 	%r126, %r125, %r124, %r120;
	ld.shared.u32 	%r127, [%r8+4];
	ld.shared.u32 	%r128, [%r71+64];
	mad.lo.s32 	%r129, %r128, %r127, %r126;
	ld.shared.u32 	%r130, [%r8+8];
	ld.shared.u32 	%r131, [%r71+128];
	mad.lo.s32 	%r132, %r131, %r130, %r129;
	ld.shared.u32 	%r133, [%r8+12];
	ld.shared.u32 	%r134, [%r71+192];
	mad.lo.s32 	%r135, %r134, %r133, %r132;
	ld.shared.u32 	%r136, [%r8+16];
	ld.shared.u32 	%r137, [%r71+256];
	mad.lo.s32 	%r138, %r137, %r136, %r135;
	ld.shared.u32 	%r139, [%r8+20];
	ld.shared.u32 	%r140, [%r71+320];
	mad.lo.s32 	%r141, %r140, %r139, %r138;
	ld.shared.u32 	%r142, [%r8+24];
	ld.shared.u32 	%r143, [%r71+384];
	mad.lo.s32 	%r144, %r143, %r142, %r141;
	ld.shared.u32 	%r145, [%r8+28];
	ld.shared.u32 	%r146, [%r71+448];
	mad.lo.s32 	%r147, %r146, %r145, %r144;
	ld.shared.u32 	%r148, [%r8+32];
	ld.shared.u32 	%r149, [%r71+512];
	mad.lo.s32 	%r150, %r149, %r148, %r147;
	ld.shared.u32 	%r151, [%r8+36];
	ld.shared.u32 	%r152, [%r71+576];
	mad.lo.s32 	%r153, %r152, %r151, %r150;
	ld.shared.u32 	%r154, [%r8+40];
	ld.shared.u32 	%r155, [%r71+640];
	mad.lo.s32 	%r156, %r155, %r154, %r153;
	ld.shared.u32 	%r157, [%r8+44];
	ld.shared.u32 	%r158, [%r71+704];
	mad.lo.s32 	%r159, %r158, %r157, %r156;
	ld.shared.u32 	%r160, [%r8+48];
	ld.shared.u32 	%r161, [%r71+768];
	mad.lo.s32 	%r162, %r161, %r160, %r159;
	ld.shared.u32 	%r163, [%r8+52];
	ld.shared.u32 	%r164, [%r71+832];
	mad.lo.s32 	%r165, %r164, %r163, %r162;
	ld.shared.u32 	%r166, [%r8+56];
	ld.shared.u32 	%r167, [%r71+896];
	mad.lo.s32 	%r168, %r167, %r166, %r165;
	ld.shared.u32 	%r169, [%r8+60];
	ld.shared.u32 	%r170, [%r71+960];
	mad.lo.s32 	%r171, %r170, %r169, %r168;
	bar.sync 	0;
	add.s32 	%r172, %r457, 16;
	mul.wide.u32 	%rd14, %r457, 4;
	add.s64 	%rd15, %rd4, %rd14;
	ld.global.u32 	%r173, [%rd15];
	st.shared.u32 	[%r67], %r173;
	mul.wide.u32 	%rd16, %r455, 4;
	add.s64 	%rd17, %rd7, %rd16;
	ld.global.u32 	%r174, [%rd17];
	st.shared.u32 	[%r72], %r174;
	bar.sync 	0;
	ld.shared.u32 	%r175, [%r8];
	ld.shared.u32 	%r176, [%r71];
	mad.lo.s32 	%r177, %r176, %r175, %r171;
	ld.shared.u32 	%r178, [%r8+4];
	ld.shared.u32 	%r179, [%r71+64];
	mad.lo.s32 	%r180, %r179, %r178, %r177;
	ld.shared.u32 	%r181, [%r8+8];
	ld.shared.u32 	%r182, [%r71+128];
	mad.lo.s32 	%r183, %r182, %r181, %r180;
	ld.shared.u32 	%r184, [%r8+12];
	ld.shared.u32 	%r185, [%r71+192];
	mad.lo.s32 	%r186, %r185, %r184, %r183;
	ld.shared.u32 	%r187, [%r8+16];
	ld.shared.u32 	%r188, [%r71+256];
	mad.lo.s32 	%r189, %r188, %r187, %r186;
	ld.shared.u32 	%r190, [%r8+20];
	ld.shared.u32 	%r191, [%r71+320];
	mad.lo.s32 	%r192, %r191, %r190, %r189;
	ld.shared.u32 	%r193, [%r8+24];
	ld.shared.u32 	%r194, [%r71+384];
	mad.lo.s32 	%r195, %r194, %r193, %r192;
	ld.shared.u32 	%r196, [%r8+28];
	ld.shared.u32 	%r197, [%r71+448];
	mad.lo.s32 	%r198, %r197, %r196, %r195;
	ld.shared.u32 	%r199, [%r8+32];
	ld.shared.u32 	%r200, [%r71+512];
	mad.lo.s32 	%r201, %r200, %r199, %r198;
	ld.shared.u32 	%r202, [%r8+36];
	ld.shared.u32 	%r203, [%r71+576];
	mad.lo.s32 	%r204, %r203, %r202, %r201;
	ld.shared.u32 	%r205, [%r8+40];
	ld.shared.u32 	%r206, [%r71+640];
	mad.lo.s32 	%r207, %r206, %r205, %r204;
	ld.shared.u32 	%r208, [%r8+44];
	ld.shared.u32 	%r209, [%r71+704];
	mad.lo.s32 	%r210, %r209, %r208, %r207;
	ld.shared.u32 	%r211, [%r8+48];
	ld.shared.u32 	%r212, [%r71+768];
	mad.lo.s32 	%r213, %r212, %r211, %r210;
	ld.shared.u32 	%r214, [%r8+52];
	ld.shared.u32 	%r215, [%r71+832];
	mad.lo.s32 	%r216, %r215, %r214, %r213;
	ld.shared.u32 	%r217, [%r8+56];
	ld.shared.u32 	%r218, [%r71+896];
	mad.lo.s32 	%r219, %r218, %r217, %r216;
	ld.shared.u32 	%r220, [%r8+60];
	ld.shared.u32 	%r221, [%r71+960];
	mad.lo.s32 	%r222, %r221, %r220, %r219;
	bar.sync 	0;
	mul.wide.u32 	%rd18, %r172, 4;
	add.s64 	%rd19, %rd4, %rd18;
	ld.global.u32 	%r223, [%rd19];
	st.shared.u32 	[%r67], %r223;
	mul.wide.u32 	%rd20, %r456, 4;
	add.s64 	%rd21, %rd7, %rd20;
	ld.global.u32 	%r224, [%rd21];
	st.shared.u32 	[%r72], %r224;
	bar.sync 	0;
	ld.shared.u32 	%r225, [%r8];
	ld.shared.u32 	%r226, [%r71];
	mad.lo.s32 	%r227, %r226, %r225, %r222;
	ld.shared.u32 	%r228, [%r8+4];
	ld.shared.u32 	%r229, [%r71+64];
	mad.lo.s32 	%r230, %r229, %r228, %r227;
	ld.shared.u32 	%r231, [%r8+8];
	ld.shared.u32 	%r232, [%r71+128];
	mad.lo.s32 	%r233, %r232, %r231, %r230;
	ld.shared.u32 	%r234, [%r8+12];
	ld.shared.u32 	%r235, [%r71+192];
	mad.lo.s32 	%r236, %r235, %r234, %r233;
	ld.shared.u32 	%r237, [%r8+16];
	ld.shared.u32 	%r238, [%r71+256];
	mad.lo.s32 	%r239, %r238, %r237, %r236;
	ld.shared.u32 	%r240, [%r8+20];
	ld.shared.u32 	%r241, [%r71+320];
	mad.lo.s32 	%r242, %r241, %r240, %r239;
	ld.shared.u32 	%r243, [%r8+24];
	ld.shared.u32 	%r244, [%r71+384];
	mad.lo.s32 	%r245, %r244, %r243, %r242;
	ld.shared.u32 	%r246, [%r8+28];
	ld.shared.u32 	%r247, [%r71+448];
	mad.lo.s32 	%r248, %r247, %r246, %r245;
	ld.shared.u32 	%r249, [%r8+32];
	ld.shared.u32 	%r250, [%r71+512];
	mad.lo.s32 	%r251, %r250, %r249, %r248;
	ld.shared.u32 	%r252, [%r8+36];
	ld.shared.u32 	%r253, [%r71+576];
	mad.lo.s32 	%r254, %r253, %r252, %r251;
	ld.shared.u32 	%r255, [%r8+40];
	ld.shared.u32 	%r256, [%r71+640];
	mad.lo.s32 	%r257, %r256, %r255, %r254;
	ld.shared.u32 	%r258, [%r8+44];
	ld.shared.u32 	%r259, [%r71+704];
	mad.lo.s32 	%r260, %r259, %r258, %r257;
	ld.shared.u32 	%r261, [%r8+48];
	ld.shared.u32 	%r262, [%r71+768];
	mad.lo.s32 	%r263, %r262, %r261, %r260;
	ld.shared.u32 	%r264, [%r8+52];
	ld.shared.u32 	%r265, [%r71+832];
	mad.lo.s32 	%r266, %r265, %r264, %r263;
	ld.shared.u32 	%r267, [%r8+56];
	ld.shared.u32 	%r268, [%r71+896];
	mad.lo.s32 	%r269, %r268, %r267, %r266;
	ld.shared.u32 	%r270, [%r8+60];
	ld.shared.u32 	%r271, [%r71+960];
	mad.lo.s32 	%r466, %r271, %r270, %r269;
	bar.sync 	0;
	add.s32 	%r458, %r458, 4;
	add.s32 	%r457, %r457, 64;
	shl.b32 	%r272, %r41, 6;
	add.s32 	%r456, %r456, %r272;
	add.s32 	%r455, %r455, %r272;
	add.s32 	%r454, %r454, %r272;
	add.s32 	%r453, %r453, %r272;
	setp.ne.s32 	%p3, %r458, 0;
	@%p3 bra 	$L__BB0_3;
$L__BB0_4:
	and.b32  	%r33, %r6, 3;
	setp.eq.s32 	%p4, %r33, 0;
	@%p4 bra 	$L__BB0_9;
	setp.eq.s32 	%p5, %r33, 1;
	@%p5 bra 	$L__BB0_7;
	ld.param.u64 	%rd45, [_Z9matrixMulPiS_S_i_param_1];
	ld.param.u64 	%rd42, [_Z9matrixMulPiS_S_i_param_0];
	shl.b32 	%r274, %r464, 4;
	add.s32 	%r275, %r7, %r274;
	cvta.to.global.u64 	%rd22, %rd42;
	mul.wide.u32 	%rd23, %r275, 4;
	add.s64 	%rd24, %rd22, %rd23;
	ld.global.u32 	%r276, [%rd24];
	shl.b32 	%r278, %r4, 2;
	add.s32 	%r279, %r8, %r278;
	st.shared.u32 	[%r279], %r276;
	add.s32 	%r280, %r274, %r1;
	mad.lo.s32 	%r281, %r280, %r41, %r5;
	cvta.to.global.u64 	%rd25, %rd45;
	mul.wide.u32 	%rd26, %r281, 4;
	add.s64 	%rd27, %rd25, %rd26;
	ld.global.u32 	%r282, [%rd27];
	mov.u32 	%r284, _ZZ9matrixMulPiS_S_iE8subTileB;
	add.s32 	%r285, %r284, %r278;
	add.s32 	%r286, %r285, %r51;
	st.shared.u32 	[%r286], %r282;
	bar.sync 	0;
	ld.shared.u32 	%r287, [%r8];
	ld.shared.u32 	%r288, [%r285];
	mad.lo.s32 	%r289, %r288, %r287, %r466;
	ld.shared.u32 	%r290, [%r8+4];
	ld.shared.u32 	%r291, [%r285+64];
	mad.lo.s32 	%r292, %r291, %r290, %r289;
	ld.shared.u32 	%r293, [%r8+8];
	ld.shared.u32 	%r294, [%r285+128];
	mad.lo.s32 	%r295, %r294, %r293, %r292;
	ld.shared.u32 	%r296, [%r8+12];
	ld.shared.u32 	%r297, [%r285+192];
	mad.lo.s32 	%r298, %r297, %r296, %r295;
	ld.shared.u32 	%r299, [%r8+16];
	ld.shared.u32 	%r300, [%r285+256];
	mad.lo.s32 	%r301, %r300, %r299, %r298;
	ld.shared.u32 	%r302, [%r8+20];
	ld.shared.u32 	%r303, [%r285+320];
	mad.lo.s32 	%r304, %r303, %r302, %r301;
	ld.shared.u32 	%r305, [%r8+24];
	ld.shared.u32 	%r306, [%r285+384];
	mad.lo.s32 	%r307, %r306, %r305, %r304;
	ld.shared.u32 	%r308, [%r8+28];
	ld.shared.u32 	%r309, [%r285+448];
	mad.lo.s32 	%r310, %r309, %r308, %r307;
	ld.shared.u32 	%r311, [%r8+32];
	ld.shared.u32 	%r312, [%r285+512];
	mad.lo.s32 	%r313, %r312, %r311, %r310;
	ld.shared.u32 	%r314, [%r8+36];
	ld.shared.u32 	%r315, [%r285+576];
	mad.lo.s32 	%r316, %r315, %r314, %r313;
	ld.shared.u32 	%r317, [%r8+40];
	ld.shared.u32 	%r318, [%r285+640];
	mad.lo.s32 	%r319, %r318, %r317, %r316;
	ld.shared.u32 	%r320, [%r8+44];
	ld.shared.u32 	%r321, [%r285+704];
	mad.lo.s32 	%r322, %r321, %r320, %r319;
	ld.shared.u32 	%r323, [%r8+48];
	ld.shared.u32 	%r324, [%r285+768];
	mad.lo.s32 	%r325, %r324, %r323, %r322;
	ld.shared.u32 	%r326, [%r8+52];
	ld.shared.u32 	%r327, [%r285+832];
	mad.lo.s32 	%r328, %r327, %r326, %r325;
	ld.shared.u32 	%r329, [%r8+56];
	ld.shared.u32 	%r330, [%r285+896];
	mad.lo.s32 	%r331, %r330, %r329, %r328;
	ld.shared.u32 	%r332, [%r8+60];
	ld.shared.u32 	%r333, [%r285+960];
	mad.lo.s32 	%r334, %r333, %r332, %r331;
	bar.sync 	0;
	add.s32 	%r335, %r275, 16;
	mul.wide.u32 	%rd28, %r335, 4;
	add.s64 	%rd29, %rd22, %rd28;
	ld.global.u32 	%r336, [%rd29];
	st.shared.u32 	[%r279], %r336;
	add.s32 	%r337, %r280, 16;
	mad.lo.s32 	%r338, %r337, %r41, %r5;
	mul.wide.u32 	%rd30, %r338, 4;
	add.s64 	%rd31, %rd25, %rd30;
	ld.global.u32 	%r339, [%rd31];
	st.shared.u32 	[%r286], %r339;
	bar.sync 	0;
	ld.shared.u32 	%r340, [%r8];
	ld.shared.u32 	%r341, [%r285];
	mad.lo.s32 	%r342, %r341, %r340, %r334;
	ld.shared.u32 	%r343, [%r8+4];
	ld.shared.u32 	%r344, [%r285+64];
	mad.lo.s32 	%r345, %r344, %r343, %r342;
	ld.shared.u32 	%r346, [%r8+8];
	ld.shared.u32 	%r347, [%r285+128];
	mad.lo.s32 	%r348, %r347, %r346, %r345;
	ld.shared.u32 	%r349, [%r8+12];
	ld.shared.u32 	%r350, [%r285+192];
	mad.lo.s32 	%r351, %r350, %r349, %r348;
	ld.shared.u32 	%r352, [%r8+16];
	ld.shared.u32 	%r353, [%r285+256];
	mad.lo.s32 	%r354, %r353, %r352, %r351;
	ld.shared.u32 	%r355, [%r8+20];
	ld.shared.u32 	%r356, [%r285+320];
	mad.lo.s32 	%r357, %r356, %r355, %r354;
	ld.shared.u32 	%r358, [%r8+24];
	ld.shared.u32 	%r359, [%r285+384];
	mad.lo.s32 	%r360, %r359, %r358, %r357;
	ld.shared.u32 	%r361, [%r8+28];
	ld.shared.u32 	%r362, [%r285+448];
	mad.lo.s32 	%r363, %r362, %r361, %r360;
	ld.shared.u32 	%r364, [%r8+32];
	ld.shared.u32 	%r365, [%r285+512];
	mad.lo.s32 	%r366, %r365, %r364, %r363;
	ld.shared.u32 	%r367, [%r8+36];
	ld.shared.u32 	%r368, [%r285+576];
	mad.lo.s32 	%r369, %r368, %r367, %r366;
	ld.shared.u32 	%r370, [%r8+40];
	ld.shared.u32 	%r371, [%r285+640];
	mad.lo.s32 	%r372, %r371, %r370, %r369;
	ld.shared.u32 	%r373, [%r8+44];
	ld.shared.u32 	%r374, [%r285+704];
	mad.lo.s32 	%r375, %r374, %r373, %r372;
	ld.shared.u32 	%r376, [%r8+48];
	ld.shared.u32 	%r377, [%r285+768];
	mad.lo.s32 	%r378, %r377, %r376, %r375;
	ld.shared.u32 	%r379, [%r8+52];
	ld.shared.u32 	%r380, [%r285+832];
	mad.lo.s32 	%r381, %r380, %r379, %r378;
	ld.shared.u32 	%r382, [%r8+56];
	ld.shared.u32 	%r383, [%r285+896];
	mad.lo.s32 	%r384, %r383, %r382, %r381;
	ld.shared.u32 	%r385, [%r8+60];
	ld.shared.u32 	%r386, [%r285+960];
	mad.lo.s32 	%r466, %r386, %r385, %r384;
	bar.sync 	0;
	add.s32 	%r464, %r464, 2;
$L__BB0_7:
	and.b32  	%r387, %r6, 1;
	setp.eq.b32 	%p6, %r387, 1;
	not.pred 	%p7, %p6;
	@%p7 bra 	$L__BB0_9;
	ld.param.u64 	%rd46, [_Z9matrixMulPiS_S_i_param_1];
	ld.param.u64 	%rd43, [_Z9matrixMulPiS_S_i_param_0];
	shl.b32 	%r388, %r464, 4;
	add.s32 	%r389, %r7, %r388;
	cvta.to.global.u64 	%rd32, %rd43;
	mul.wide.u32 	%rd33, %r389, 4;
	add.s64 	%rd34, %rd32, %rd33;
	ld.global.u32 	%r390, [%rd34];
	shl.b32 	%r392, %r4, 2;
	add.s32 	%r393, %r8, %r392;
	st.shared.u32 	[%r393], %r390;
	add.s32 	%r394, %r388, %r1;
	mad.lo.s32 	%r395, %r394, %r41, %r5;
	cvta.to.global.u64 	%rd35, %rd46;
	mul.wide.u32 	%rd36, %r395, 4;
	add.s64 	%rd37, %rd35, %rd36;
	ld.global.u32 	%r396, [%rd37];
	mov.u32 	%r398, _ZZ9matrixMulPiS_S_iE8subTileB;
	add.s32 	%r399, %r398, %r392;
	add.s32 	%r400, %r399, %r51;
	st.shared.u32 	[%r400], %r396;
	bar.sync 	0;
	ld.shared.u32 	%r401, [%r8];
	ld.shared.u32 	%r402, [%r399];
	mad.lo.s32 	%r403, %r402, %r401, %r466;
	ld.shared.u32 	%r404, [%r8+4];
	ld.shared.u32 	%r405, [%r399+64];
	mad.lo.s32 	%r406, %r405, %r404, %r403;
	ld.shared.u32 	%r407, [%r8+8];
	ld.shared.u32 	%r408, [%r399+128];
	mad.lo.s32 	%r409, %r408, %r407, %r406;
	ld.shared.u32 	%r410, [%r8+12];
	ld.shared.u32 	%r411, [%r399+192];
	mad.lo.s32 	%r412, %r411, %r410, %r409;
	ld.shared.u32 	%r413, [%r8+16];
	ld.shared.u32 	%r414, [%r399+256];
	mad.lo.s32 	%r415, %r414, %r413, %r412;
	ld.shared.u32 	%r416, [%r8+20];
	ld.shared.u32 	%r417, [%r399+320];
	mad.lo.s32 	%r418, %r417, %r416, %r415;
	ld.shared.u32 	%r419, [%r8+24];
	ld.shared.u32 	%r420, [%r399+384];
	mad.lo.s32 	%r421, %r420, %r419, %r418;
	ld.shared.u32 	%r422, [%r8+28];
	ld.shared.u32 	%r423, [%r399+448];
	mad.lo.s32 	%r424, %r423, %r422, %r421;
	ld.shared.u32 	%r425, [%r8+32];
	ld.shared.u32 	%r426, [%r399+512];
	mad.lo.s32 	%r427, %r426, %r425, %r424;
	ld.shared.u32 	%r428, [%r8+36];
	ld.shared.u32 	%r429, [%r399+576];
	mad.lo.s32 	%r430, %r429, %r428, %r427;
	ld.shared.u32 	%r431, [%r8+40];
	ld.shared.u32 	%r432, [%r399+640];
	mad.lo.s32 	%r433, %r432, %r431, %r430;
	ld.shared.u32 	%r434, [%r8+44];
	ld.shared.u32 	%r435, [%r399+704];
	mad.lo.s32 	%r436, %r435, %r434, %r433;
	ld.shared.u32 	%r437, [%r8+48];
	ld.shared.u32 	%r438, [%r399+768];
	mad.lo.s32 	%r439, %r438, %r437, %r436;
	ld.shared.u32 	%r440, [%r8+52];
	ld.shared.u32 	%r441, [%r399+832];
	mad.lo.s32 	%r442, %r441, %r440, %r439;
	ld.shared.u32 	%r443, [%r8+56];
	ld.shared.u32 	%r444, [%r399+896];
	mad.lo.s32 	%r445, %r444, %r443, %r442;
	ld.shared.u32 	%r446, [%r8+60];
	ld.shared.u32 	%r447, [%r399+960];
	mad.lo.s32 	%r466, %r447, %r446, %r445;
	bar.sync 	0;
$L__BB0_9:
	ld.param.u64 	%rd47, [_Z9matrixMulPiS_S_i_param_2];
	cvta.to.global.u64 	%rd38, %rd47;
	mad.lo.s32 	%r452, %r41, %r2, %r5;
	mul.wide.s32 	%rd39, %r452, 4;
	add.s64 	%rd40, %rd38, %rd39;
	st.global.u32 	[%rd40], %r466;
	ret;

}


// ===== COMPILED SASS (sm_100) =====

	.target	sm_100

	.elftype	@"ET_EXEC"


//--------------------- .note.nv.tkinfo           --------------------------
	.section	.note.nv.tkinfo,"",@"SHT_NOTE"
	.sectionflags	@"SHF_NOTE_NV_TKINFO"
	.tkinfo
        /*0018*/ 	.word	0x00000002
        /*0030*/ 	.string	""
        /*0030*/ 	.string	"ptxas"
        /*0030*/ 	.string	"Cuda compilation tools, release 13.0, V13.0.88"
        /*0030*/ 	.string	"Build cuda_13.0.r13.0/compiler.36424714_0"
        /*0030*/ 	.string	"-arch sm_100 -m 64 "



//--------------------- .note.nv.cuinfo           --------------------------
	.section	.note.nv.cuinfo,"",@"SHT_NOTE"
	.sectionflags	@"SHF_NOTE_NV_CUINFO"
        /*0018*/ 	.short	0x0002
        /*001a*/ 	.short	0x0064
        /*001c*/ 	.short	0x0082
	.zero		2


//--------------------- .nv.info                  --------------------------
	.section	.nv.info,"",@"SHT_CUDA_INFO"
	.align	4


	//----- nvinfo : EIATTR_REGCOUNT
	.align		4
        /*0000*/ 	.byte	0x04, 0x2f
        /*0002*/ 	.short	(.L_1 - .L_0)
	.align		4
.L_0:
        /*0004*/ 	.word	index@(_Z9matrixMulPiS_S_i)
        /*0008*/ 	.word	0x00000028


	//----- nvinfo : EIATTR_FRAME_SIZE
	.align		4
.L_1:
        /*000c*/ 	.byte	0x04, 0x11
        /*000e*/ 	.short	(.L_3 - .L_2)
	.align		4
.L_2:
        /*0010*/ 	.word	index@(_Z9matrixMulPiS_S_i)
        /*0014*/ 	.word	0x00000000


	//----- nvinfo : EIATTR_MIN_STACK_SIZE
	.align		4
.L_3:
        /*0018*/ 	.byte	0x04, 0x12
        /*001a*/ 	.short	(.L_5 - .L_4)
	.align		4
.L_4:
        /*001c*/ 	.word	index@(_Z9matrixMulPiS_S_i)
        /*0020*/ 	.word	0x00000000
.L_5:


//--------------------- .nv.compat                --------------------------
	.section	.nv.compat,"",@"SHT_CUDA_COMPAT_INFO"
	.align	4
        /*0000*/ 	.byte	0x02, 0x09, 0x00, 0x00, 0x02, 0x02, 0x01, 0x00, 0x02, 0x05, 0x05, 0x00, 0x03, 0x07, 0x01, 0x01
        /*0010*/ 	.byte	0x02, 0x03, 0x00, 0x00, 0x02, 0x06, 0x01, 0x00, 0x04, 0x0b, 0x08, 0x00, 0x09, 0x00, 0x00, 0x00
        /*0020*/ 	.byte	0x00, 0x00, 0x00, 0x00


//--------------------- .nv.info._Z9matrixMulPiS_S_i --------------------------
	.section	.nv.info._Z9matrixMulPiS_S_i,"",@"SHT_CUDA_INFO"
	.sectionflags	@""
	.align	4


	//----- nvinfo : EIATTR_CUDA_API_VERSION
	.align		4
        /*0000*/ 	.byte	0x04, 0x37
        /*0002*/ 	.short	(.L_7 - .L_6)
.L_6:
        /*0004*/ 	.word	0x00000082


	//----- nvinfo : EIATTR_KPARAM_INFO
	.align		4
.L_7:
        /*0008*/ 	.byte	0x04, 0x17
        /*000a*/ 	.short	(.L_9 - .L_8)
.L_8:
        /*000c*/ 	.word	0x00000000
        /*0010*/ 	.short	0x0003
        /*0012*/ 	.short	0x0018
        /*0014*/ 	.byte	0x00, 0xf0, 0x11, 0x00


	//----- nvinfo : EIATTR_KPARAM_INFO
	.align		4
.L_9:
        /*0018*/ 	.byte	0x04, 0x17
        /*001a*/ 	.short	(.L_11 - .L_10)
.L_10:
        /*001c*/ 	.word	0x00000000
        /*0020*/ 	.short	0x0002
        /*0022*/ 	.short	0x0010
        /*0024*/ 	.byte	0x00, 0xf5, 0x21, 0x00


	//----- nvinfo : EIATTR_KPARAM_INFO
	.align		4
.L_11:
        /*0028*/ 	.byte	0x04, 0x17
        /*002a*/ 	.short	(.L_13 - .L_12)
.L_12:
        /*002c*/ 	.word	0x00000000
        /*0030*/ 	.short	0x0001
        /*0032*/ 	.short	0x0008
        /*0034*/ 	.byte	0x00, 0xf5, 0x21, 0x00


	//----- nvinfo : EIATTR_KPARAM_INFO
	.align		4
.L_13:
        /*0038*/ 	.byte	0x04, 0x17
        /*003a*/ 	.short	(.L_15 - .L_14)
.L_14:
        /*003c*/ 	.word	0x00000000
        /*0040*/ 	.short	0x0000
        /*0042*/ 	.short	0x0000
        /*0044*/ 	.byte	0x00, 0xf5, 0x21, 0x00


	//----- nvinfo : EIATTR_SPARSE_MMA_MASK
	.align		4
.L_15:
        /*0048*/ 	.byte	0x03, 0x50
        /*004a*/ 	.short	0x0000


	//----- nvinfo : EIATTR_MAXREG_COUNT
	.align		4
        /*004c*/ 	.byte	0x03, 0x1b
        /*004e*/ 	.short	0x00ff


	//----- nvinfo : EIATTR_NUM_BARRIERS
	.align		4
        /*0050*/ 	.byte	0x02, 0x4c
        /*0052*/ 	.byte	0x01
	.zero		1


	//----- nvinfo : EIATTR_MERCURY_ISA_VERSION
	.align		4
        /*0054*/ 	.byte	0x03, 0x5f
        /*0056*/ 	.short	0x0101


	//----- nvinfo : EIATTR_VRC_CTA_INIT_COUNT
	.align		4
        /*0058*/ 	.byte	0x02, 0x4a
	.zero		1
	.zero		1


	//----- nvinfo : EIATTR_EXIT_INSTR_OFFSETS
	.align		4
        /*005c*/ 	.byte	0x04, 0x1c
        /*005e*/ 	.short	(.L_17 - .L_16)


	//   ....[0]....
.L_16:
        /*0060*/ 	.word	0x00001910


	//----- nvinfo : EIATTR_CBANK_PARAM_SIZE
	.align		4
.L_17:
        /*0064*/ 	.byte	0x03, 0x19
        /*0066*/ 	.short	0x001c


	//----- nvinfo : EIATTR_PARAM_CBANK
	.align		4
        /*0068*/ 	.byte	0x04, 0x0a
        /*006a*/ 	.short	(.L_19 - .L_18)
	.align		4
.L_18:
        /*006c*/ 	.word	index@(.nv.constant0._Z9matrixMulPiS_S_i)
        /*0070*/ 	.short	0x0380
        /*0072*/ 	.short	0x001c


	//----- nvinfo : EIATTR_SW_WAR
	.align		4
.L_19:
        /*0074*/ 	.byte	0x04, 0x36
        /*0076*/ 	.short	(.L_21 - .L_20)
.L_20:
        /*0078*/ 	.word	0x00000008
.L_21:


//--------------------- .nv.callgraph             --------------------------
	.section	.nv.callgraph,"",@"SHT_CUDA_CALLGRAPH"
	.align	4
	.sectionentsize	8
	.align		4
        /*0000*/ 	.word	0x00000000
	.align		4
        /*0004*/ 	.word	0xffffffff
	.align		4
        /*0008*/ 	.word	0x00000000
	.align		4
        /*000c*/ 	.word	0xfffffffe
	.align		4
        /*0010*/ 	.word	0x00000000
	.align		4
        /*0014*/ 	.word	0xfffffffd
	.align		4
        /*0018*/ 	.word	0x00000000
	.align		4
        /*001c*/ 	.word	0xfffffffc


//--------------------- .text._Z9matrixMulPiS_S_i --------------------------
	.section	.text._Z9matrixMulPiS_S_i,"ax",@progbits
	.align	128
        .global         _Z9matrixMulPiS_S_i
        .type           _Z9matrixMulPiS_S_i,@function
        .size           _Z9matrixMulPiS_S_i,(.L_x_5 - _Z9matrixMulPiS_S_i)
        .other          _Z9matrixMulPiS_S_i,@"STO_CUDA_ENTRY STV_DEFAULT"
_Z9matrixMulPiS_S_i:
.text._Z9matrixMulPiS_S_i:
[----:B------:R-:W-:Y:S08]  /*0000*/  LDC R1, c[0x0][0x37c] ;  /* 0x0000df00ff017b82 */ /* 0x000ff00000000800 */
[----:B------:R-:W0:Y:S01]  /*0010*/  LDC R5, c[0x0][0x398] ;  /* 0x0000e600ff057b82 */ /* 0x000e220000000800 */
[----:B------:R-:W1:Y:S01]  /*0020*/  S2R R6, SR_CTAID.Y ;  /* 0x0000000000067919 */ /* 0x000e620000002600 */
[----:B------:R-:W2:Y:S01]  /*0030*/  LDCU.64 UR8, c[0x0][0x358] ;  /* 0x00006b00ff0877ac */ /* 0x000ea20008000a00 */
[----:B------:R-:W-:Y:S01]  /*0040*/  HFMA2 R31, -RZ, RZ, 0, 0 ;  /* 0x00000000ff1f7431 */ /* 0x000fe200000001ff */
[----:B------:R-:W1:Y:S01]  /*0050*/  S2R R3, SR_TID.Y ;  /* 0x0000000000037919 */ /* 0x000e620000002200 */
[----:B------:R-:W3:Y:S01]  /*0060*/  S2R R11, SR_CTAID.X ;  /* 0x00000000000b7919 */ /* 0x000ee20000002500 */
[----:B------:R-:W3:Y:S01]  /*0070*/  S2R R2, SR_TID.X ;  /* 0x0000000000027919 */ /* 0x000ee20000002100 */
[----:B0-----:R-:W-:-:S02]  /*0080*/  ISETP.GE.AND P0, PT, R5, 0x10, PT ;  /* 0x000000100500780c */ /* 0x001fc40003f06270 */
[----:B------:R-:W-:-:S04]  /*0090*/  SHF.R.S32.HI R0, RZ, 0x1f, R5 ;  /* 0x0000001fff007819 */ /* 0x000fc80000011405 */
[----:B------:R-:W-:Y:S02]  /*00a0*/  LEA.HI R0, R0, R5, RZ, 0x4 ;  /* 0x0000000500007211 */ /* 0x000fe400078f20ff */
[----:B-1----:R-:W-:Y:S02]  /*00b0*/  LEA R6, R6, R3, 0x4 ;  /* 0x0000000306067211 */ /* 0x002fe400078e20ff */
[----:B---3--:R-:W-:-:S03]  /*00c0*/  LEA R4, R11, R2, 0x4 ;  /* 0x000000020b047211 */ /* 0x008fc600078e20ff */
[----:B--2---:R-:W-:Y:S05]  /*00d0*/  @!P0 BRA `(.L_x_0) ;  /* 0x0000001400fc8947 */ /* 0x004fea0003800000 */
[----:B------:R-:W0:Y:S01]  /*00e0*/  S2UR UR6, SR_CgaCtaId ;  /* 0x00000000000679c3 */ /* 0x000e220000008800 */
[----:B------:R-:W-:Y:S01]  /*00f0*/  SHF.R.S32.HI R29, RZ, 0x4, R0 ;  /* 0x00000004ff1d7819 */ /* 0x000fe20000011400 */
[----:B------:R-:W-:Y:S01]  /*0100*/  UMOV UR4, 0x400 ;  /* 0x0000040000047882 */ /* 0x000fe20000000000 */
[----:B------:R-:W-:Y:S01]  /*0110*/  IMAD R21, R6, R5, R2 ;  /* 0x0000000506157224 */ /* 0x000fe200078e0202 */
[----:B------:R-:W-:Y:S02]  /*0120*/  MOV R31, RZ ;  /* 0x000000ff001f7202 */ /* 0x000fe40000000f00 */
[----:B------:R-:W-:-:S04]  /*0130*/  IADD3 R0, PT, PT, R29, -0x1, RZ ;  /* 0xffffffff1d007810 */ /* 0x000fc80007ffe0ff */
[----:B------:R-:W-:Y:S02]  /*0140*/  ISETP.GE.U32.AND P0, PT, R0, 0x3, PT ;  /* 0x000000030000780c */ /* 0x000fe40003f06070 */
[----:B------:R-:W-:Y:S01]  /*0150*/  MOV R0, RZ ;  /* 0x000000ff00007202 */ /* 0x000fe20000000f00 */
[----:B0-----:R-:W-:-:S06]  /*0160*/  ULEA UR5, UR6, UR4, 0x18 ;  /* 0x0000000406057291 */ /* 0x001fcc000f8ec0ff */
[----:B------:R-:W-:-:S04]  /*0170*/  LEA R7, R3, UR5, 0x6 ;  /* 0x0000000503077c11 */ /* 0x000fc8000f8e30ff */
[----:B------:R-:W-:Y:S05]  /*0180*/  @!P0 BRA `(.L_x_1) ;  /* 0x0000000c00448947 */ /* 0x000fea0003800000 */
[C---:B------:R-:W-:Y:S01]  /*0190*/  IADD3 R0, PT, PT, R3.reuse, 0x30, RZ ;  /* 0x0000003003007810 */ /* 0x040fe20007ffe0ff */
[----:B------:R-:W-:Y:S01]  /*01a0*/  UIADD3 UR5, UPT, UPT, UR4, 0x400, URZ ;  /* 0x0000040004057890 */ /* 0x000fe2000fffe0ff */
[C---:B------:R-:W-:Y:S01]  /*01b0*/  IADD3 R8, PT, PT, R3.reuse, 0x20, RZ ;  /* 0x0000002003087810 */ /* 0x040fe20007ffe0ff */
[CCC-:B------:R-:W-:Y:S01]  /*01c0*/  IMAD R24, R3.reuse, R5.reuse, R2.reuse ;  /* 0x0000000503187224 */ /* 0x1c0fe200078e0202 */
[----:B------:R-:W-:Y:S01]  /*01d0*/  IADD3 R9, PT, PT, R3, 0x10, RZ ;  /* 0x0000001003097810 */ /* 0x000fe20007ffe0ff */
[-CC-:B------:R-:W-:Y:S01]  /*01e0*/  IMAD R0, R0, R5.reuse, R2.reuse ;  /* 0x0000000500007224 */ /* 0x180fe200078e0202 */
[----:B------:R-:W-:Y:S01]  /*01f0*/  ULEA UR5, UR6, UR5, 0x18 ;  /* 0x0000000506057291 */ /* 0x000fe2000f8ec0ff */
[-CC-:B------:R-:W-:Y:S01]  /*0200*/  IMAD R8, R8, R5.reuse, R2.reuse ;  /* 0x0000000508087224 */ /* 0x180fe200078e0202 */
[----:B------:R-:W-:Y:S01]  /*0210*/  LEA R24, R11, R24, 0x4 ;  /* 0x000000180b187211 */ /* 0x000fe200078e20ff */
[----:B------:R-:W-:Y:S01]  /*0220*/  IMAD R9, R9, R5, R2 ;  /* 0x0000000509097224 */ /* 0x000fe200078e0202 */
[----:B------:R-:W-:-:S02]  /*0230*/  LEA R30, R11, R0, 0x4 ;  /* 0x000000000b1e7211 */ /* 0x000fc400078e20ff */
[----:B------:R-:W-:Y:S02]  /*0240*/  LOP3.LUT R0, R29, 0x7fffffc, RZ, 0xc0, !PT ;  /* 0x07fffffc1d007812 */ /* 0x000fe400078ec0ff */
[----:B------:R-:W-:Y:S02]  /*0250*/  LEA R22, R2, UR5, 0x2 ;  /* 0x0000000502167c11 */ /* 0x000fe4000f8e10ff */
[C---:B------:R-:W-:Y:S02]  /*0260*/  LEA R28, R11.reuse, R8, 0x4 ;  /* 0x000000080b1c7211 */ /* 0x040fe400078e20ff */
[----:B------:R-:W-:Y:S02]  /*0270*/  LEA R26, R11, R9, 0x4 ;  /* 0x000000090b1a7211 */ /* 0x000fe400078e20ff */
[----:B------:R-:W-:Y:S02]  /*0280*/  IADD3 R25, PT, PT, R21, 0x20, RZ ;  /* 0x0000002015197810 */ /* 0x000fe40007ffe0ff */
[----:B------:R-:W-:-:S02]  /*0290*/  MOV R31, RZ ;  /* 0x000000ff001f7202 */ /* 0x000fc40000000f00 */
[----:B------:R-:W-:Y:S02]  /*02a0*/  LEA R23, R2, R7, 0x2 ;  /* 0x0000000702177211 */ /* 0x000fe400078e10ff */
[----:B------:R-:W-:Y:S02]  /*02b0*/  IADD3 R27, PT, PT, -R0, RZ, RZ ;  /* 0x000000ff001b7210 */ /* 0x000fe40007ffe1ff */
[----:B------:R-:W-:-:S07]  /*02c0*/  LEA R20, R3, R22, 0x6 ;  /* 0x0000001603147211 */ /* 0x000fce00078e30ff */
.L_x_2:
[----:B------:R-:W0:Y:S01]  /*02d0*/  LDC.64 R18, c[0x0][0x380] ;  /* 0x0000e000ff127b82 */ /* 0x000e220000000a00 */
[----:B------:R-:W-:-:S07]  /*02e0*/  IADD3 R11, PT, PT, R25, -0x20, RZ ;  /* 0xffffffe0190b7810 */ /* 0x000fce0007ffe0ff */
[----:B------:R-:W1:Y:S01]  /*02f0*/  LDC.64 R16, c[0x0][0x388] ;  /* 0x0000e200ff107b82 */ /* 0x000e620000000a00 */
[----:B0-----:R-:W-:-:S06]  /*0300*/  IMAD.WIDE.U32 R10, R11, 0x4, R18 ;  /* 0x000000040b0a7825 */ /* 0x001fcc00078e0012 */
[----:B------:R-:W2:Y:S01]  /*0310*/  LDG.E R10, desc[UR8][R10.64] ;  /* 0x000000080a0a7981 */ /* 0x000ea2000c1e1900 */
[----:B-1----:R-:W-:-:S05]  /*0320*/  IMAD.WIDE.U32 R8, R24, 0x4, R16 ;  /* 0x0000000418087825 */ /* 0x002fca00078e0010 */
[----:B------:R-:W3:Y:S04]  /*0330*/  LDG.E R35, desc[UR8][R8.64] ;  /* 0x0000000808237981 */ /* 0x000ee8000c1e1900 */
[----:B--2---:R-:W-:Y:S04]  /*0340*/  STS [R23], R10 ;  /* 0x0000000a17007388 */ /* 0x004fe80000000800 */
[----:B---3--:R-:W-:Y:S01]  /*0350*/  STS [R20], R35 ;  /* 0x0000002314007388 */ /* 0x008fe20000000800 */
[----:B------:R-:W-:Y:S06]  /*0360*/  BAR.SYNC.DEFER_BLOCKING 0x0 ;  /* 0x0000000000007b1d */ /* 0x000fec0000010000 */
[----:B------:R-:W-:Y:S04]  /*0370*/  LDS R32, [R22] ;  /* 0x0000000016207984 */ /* 0x000fe80000000800 */
[----:B------:R-:W0:Y:S04]  /*0380*/  LDS.128 R12, [R7] ;  /* 0x00000000070c7984 */ /* 0x000e280000000c00 */
[----:B------:R-:W1:Y:S04]  /*0390*/  LDS R34, [R22+0x40] ;  /* 0x0000400016227984 */ /* 0x000e680000000800 */
[----:B------:R-:W2:Y:S04]  /*03a0*/  LDS R33, [R22+0x80] ;  /* 0x0000800016217984 */ /* 0x000ea80000000800 */
[----:B------:R-:W-:Y:S04]  /*03b0*/  LDS.128 R8, [R7+0x10] ;  /* 0x0000100007087984 */ /* 0x000fe80000000c00 */
[----:B------:R-:W-:Y:S01]  /*03c0*/  LDS R36, [R22+0x3c0] ;  /* 0x0003c00016247984 */ /* 0x000fe20000000800 */
[----:B0-----:R-:W-:-:S03]  /*03d0*/  IMAD R32, R12, R32, R31 ;  /* 0x000000200c207224 */ /* 0x001fc600078e021f */
[----:B------:R-:W0:Y:S01]  /*03e0*/  LDS R12, [R22+0xc0] ;  /* 0x0000c000160c7984 */ /* 0x000e220000000800 */
[----:B-1----:R-:W-:-:S03]  /*03f0*/  IMAD R13, R34, R13, R32 ;  /* 0x0000000d220d7224 */ /* 0x002fc600078e0220 */
[----:B------:R-:W1:Y:S04]  /*0400*/  LDS R34, [R22+0x100] ;  /* 0x0001000016227984 */ /* 0x000e680000000800 */
[----:B------:R-:W3:Y:S04]  /*0410*/  LDS R32, [R22+0x140] ;  /* 0x0001400016207984 */ /* 0x000ee80000000800 */
[----:B------:R-:W4:Y:S01]  /*0420*/  LDS R31, [R22+0x180] ;  /* 0x00018000161f7984 */ /* 0x000f220000000800 */
[----:B--2---:R-:W-:-:S03]  /*0430*/  IMAD R13, R33, R14, R13 ;  /* 0x0000000e210d7224 */ /* 0x004fc600078e020d */
[----:B------:R-:W-:Y:S01]  /*0440*/  LDS R33, [R22+0x280] ;  /* 0x0002800016217984 */ /* 0x000fe20000000800 */
[----:B0-----:R-:W-:-:S04]  /*0450*/  IMAD R13, R12, R15, R13 ;  /* 0x0000000f0c0d7224 */ /* 0x001fc800078e020d */
[----:B-1----:R-:W-:Y:S02]  /*0460*/  IMAD R13, R8, R34, R13 ;  /* 0x00000022080d7224 */ /* 0x002fe400078e020d */
[----:B------:R-:W0:Y:S02]  /*0470*/  LDS R8, [R22+0x1c0] ;  /* 0x0001c00016087984 */ /* 0x000e240000000800 */
[----:B---3--:R-:W-:Y:S02]  /*0480*/  IMAD R9, R32, R9, R13 ;  /* 0x0000000920097224 */ /* 0x008fe400078e020d */
[----:B------:R-:W-:Y:S04]  /*0490*/  LDS R32, [R22+0x200] ;  /* 0x0002000016207984 */ /* 0x000fe80000000800 */
[----:B------:R-:W1:Y:S01]  /*04a0*/  LDS.128 R12, [R7+0x20] ;  /* 0x00002000070c7984 */ /* 0x000e620000000c00 */
[----:B----4-:R-:W-:-:S03]  /*04b0*/  IMAD R9, R31, R10, R9 ;  /* 0x0000000a1f097224 */ /* 0x010fc600078e0209 */
[----:B------:R-:W2:Y:S04]  /*04c0*/  LDS R31, [R22+0x240] ;  /* 0x00024000161f7984 */ /* 0x000ea80000000800 */
[----:B------:R-:W3:Y:S01]  /*04d0*/  LDS R10, [R22+0x2c0] ;  /* 0x0002c000160a7984 */ /* 0x000ee20000000800 */
[----:B0-----:R-:W-:-:S03]  /*04e0*/  IMAD R9, R8, R11, R9 ;  /* 0x0000000b08097224 */ /* 0x001fc600078e0209 */
[----:B------:R-:W-:Y:S01]  /*04f0*/  LDS R8, [R22+0x340] ;  /* 0x0003400016087984 */ /* 0x000fe20000000800 */
[----:B-1----:R-:W-:-:S04]  /*0500*/  IMAD R12, R12, R32, R9 ;  /* 0x000000200c0c7224 */ /* 0x002fc800078e0209 */
[----:B--2---:R-:W-:Y:S01]  /*0510*/  IMAD R13, R31, R13, R12 ;  /* 0x0000000d1f0d7224 */ /* 0x004fe200078e020c */
[----:B------:R-:W-:Y:S01]  /*0520*/  IADD3 R9, PT, PT, R25, -0x10, RZ ;  /* 0xfffffff019097810 */ /* 0x000fe20007ffe0ff */
[----:B------:R-:W-:Y:S02]  /*0530*/  LDS R31, [R22+0x380] ;  /* 0x00038000161f7984 */ /* 0x000fe40000000800 */
[----:B------:R-:W-:Y:S02]  /*0540*/  IMAD R13, R33, R14, R13 ;  /* 0x0000000e210d7224 */ /* 0x000fe400078e020d */
[----:B------:R-:W-:Y:S02]  /*0550*/  IMAD.WIDE.U32 R32, R9, 0x4, R18 ;  /* 0x0000000409207825 */ /* 0x000fe400078e0012 */
[----:B------:R-:W-:Y:S02]  /*0560*/  LDS R9, [R22+0x300] ;  /* 0x0003000016097984 */ /* 0x000fe40000000800 */
[----:B---3--:R-:W-:-:S02]  /*0570*/  IMAD R10, R10, R15, R13 ;  /* 0x0000000f0a0a7224 */ /* 0x008fc400078e020d */
[----:B------:R-:W0:Y:S01]  /*0580*/  LDS.128 R12, [R7+0x30] ;  /* 0x00003000070c7984 */ /* 0x000e220000000c00 */
[----:B------:R-:W-:Y:S01]  /*0590*/  BAR.SYNC.DEFER_BLOCKING 0x0 ;  /* 0x0000000000007b1d */ /* 0x000fe20000010000 */
[----:B------:R-:W-:-:S05]  /*05a0*/  IMAD.WIDE.U32 R34, R26, 0x4, R16 ;  /* 0x000000041a227825 */ /* 0x000fca00078e0010 */
[----:B------:R-:W2:Y:S04]  /*05b0*/  LDG.E R32, desc[UR8][R32.64] ;  /* 0x0000000820207981 */ /* 0x000ea8000c1e1900 */
[----:B------:R-:W3:Y:S01]  /*05c0*/  LDG.E R35, desc[UR8][R34.64] ;  /* 0x0000000822237981 */ /* 0x000ee2000c1e1900 */
[----:B0-----:R-:W-:-:S04]  /*05d0*/  IMAD R9, R12, R9, R10 ;  /* 0x000000090c097224 */ /* 0x001fc800078e020a */
[----:B------:R-:W-:-:S04]  /*05e0*/  IMAD R13, R8, R13, R9 ;  /* 0x0000000d080d7224 */ /* 0x000fc800078e0209 */
[----:B------:R-:W-:-:S04]  /*05f0*/  IMAD R13, R31, R14, R13 ;  /* 0x0000000e1f0d7224 */ /* 0x000fc800078e020d */
[----:B------:R-:W-:Y:S01]  /*0600*/  IMAD R13, R36, R15, R13 ;  /* 0x0000000f240d7224 */ /* 0x000fe200078e020d */
[----:B--2---:R-:W-:Y:S04]  /*0610*/  STS [R23], R32 ;  /* 0x0000002017007388 */ /* 0x004fe80000000800 */
[----:B---3--:R-:W-:Y:S01]  /*0620*/  STS [R20], R35 ;  /* 0x0000002314007388 */ /* 0x008fe20000000800 */
[----:B------:R-:W-:Y:S06]  /*0630*/  BAR.SYNC.DEFER_BLOCKING 0x0 ;  /* 0x0000000000007b1d */ /* 0x000fec0000010000 */
[----:B------:R-:W-:Y:S04]  /*0640*/  LDS R37, [R22] ;  /* 0x0000000016257984 */ /* 0x000fe80000000800 */
[----:B------:R-:W0:Y:S04]  /*0650*/  LDS.128 R8, [R7] ;  /* 0x0000000007087984 */ /* 0x000e280000000c00 */
[----:B------:R-:W1:Y:S04]  /*0660*/  LDS R12, [R22+0x40] ;  /* 0x00004000160c7984 */ /* 0x000e680000000800 */
[----:B------:R-:W2:Y:S04]  /*0670*/  LDS R31, [R22+0x80] ;  /* 0x00008000161f7984 */ /* 0x000ea80000000800 */
[----:B------:R-:W-:Y:S04]  /*0680*/  LDS R34, [R22+0x100] ;  /* 0x0001000016227984 */ /* 0x000fe80000000800 */
[----:B------:R-:W-:Y:S04]  /*0690*/  LDS R32, [R22+0x140] ;  /* 0x0001400016207984 */ /* 0x000fe80000000800 */
[----:B------:R-:W-:Y:S04]  /*06a0*/  LDS R33, [R22+0x180] ;  /* 0x0001800016217984 */ /* 0x000fe80000000800 */
[----:B------:R-:W-:Y:S01]  /*06b0*/  LDS R36, [R22+0x3c0] ;  /* 0x0003c00016247984 */ /* 0x000fe20000000800 */
[----:B0-----:R-:W-:-:S03]  /*06c0*/  IMAD R13, R8, R37, R13 ;  /* 0x00000025080d7224 */ /* 0x001fc600078e020d */
[----:B------:R-:W0:Y:S01]  /*06d0*/  LDS R8, [R22+0xc0] ;  /* 0x0000c00016087984 */ /* 0x000e220000000800 */
[----:B-1----:R-:W-:-:S03]  /*06e0*/  IMAD R9, R12, R9, R13 ;  /* 0x000000090c097224 */ /* 0x002fc600078e020d */
[----:B------:R-:W1:Y:S01]  /*06f0*/  LDS.128 R12, [R7+0x10] ;  /* 0x00001000070c7984 */ /* 0x000e620000000c00 */
[----:B--2---:R-:W-:-:S03]  /*0700*/  IMAD R9, R31, R10, R9 ;  /* 0x0000000a1f097224 */ /* 0x004fc600078e0209 */
[----:B------:R-:W-:Y:S01]  /*0710*/  LDS R31, [R22+0x200] ;  /* 0x00020000161f7984 */ /* 0x000fe20000000800 */
[----:B0-----:R-:W-:-:S04]  /*0720*/  IMAD R9, R8, R11, R9 ;  /* 0x0000000b08097224 */ /* 0x001fc800078e0209 */
[----:B-1----:R-:W-:Y:S02]  /*0730*/  IMAD R9, R12, R34, R9 ;  /* 0x000000220c097224 */ /* 0x002fe400078e0209 */
[----:B------:R-:W0:Y:S02]  /*0740*/  LDS R12, [R22+0x1c0] ;  /* 0x0001c000160c7984 */ /* 0x000e240000000800 */
[----:B------:R-:W-:Y:S02]  /*0750*/  IMAD R13, R32, R13, R9 ;  /* 0x0000000d200d7224 */ /* 0x000fe400078e0209 */
[----:B------:R-:W1:Y:S04]  /*0760*/  LDS.128 R8, [R7+0x20] ;  /* 0x0000200007087984 */ /* 0x000e680000000c00 */
[----:B------:R-:W2:Y:S01]  /*0770*/  LDS R32, [R22+0x240] ;  /* 0x0002400016207984 */ /* 0x000ea20000000800 */
[----:B------:R-:W-:-:S03]  /*0780*/  IMAD R13, R33, R14, R13 ;  /* 0x0000000e210d7224 */ /* 0x000fc600078e020d */
[----:B------:R-:W3:Y:S04]  /*0790*/  LDS R33, [R22+0x280] ;  /* 0x0002800016217984 */ /* 0x000ee80000000800 */
[----:B------:R-:W4:Y:S01]  /*07a0*/  LDS R14, [R22+0x2c0] ;  /* 0x0002c000160e7984 */ /* 0x000f220000000800 */
[----:B0-----:R-:W-:-:S04]  /*07b0*/  IMAD R13, R12, R15, R13 ;  /* 0x0000000f0c0d7224 */ /* 0x001fc800078e020d */
[----:B-1----:R-:W-:Y:S02]  /*07c0*/  IMAD R8, R8, R31, R13 ;  /* 0x0000001f08087224 */ /* 0x002fe400078e020d */
[----:B------:R-:W-:Y:S02]  /*07d0*/  LDS R31, [R22+0x380] ;  /* 0x00038000161f7984 */ /* 0x000fe40000000800 */
[----:B--2---:R-:W-:Y:S02]  /*07e0*/  IMAD R9, R32, R9, R8 ;  /* 0x0000000920097224 */ /* 0x004fe400078e0208 */
[----:B------:R-:W-:Y:S02]  /*07f0*/  LDS R8, [R22+0x340] ;  /* 0x0003400016087984 */ /* 0x000fe40000000800 */
[----:B---3--:R-:W-:Y:S02]  /*0800*/  IMAD R10, R33, R10, R9 ;  /* 0x0000000a210a7224 */ /* 0x008fe400078e0209 */
[----:B------:R-:W-:Y:S02]  /*0810*/  LDS R9, [R22+0x300] ;  /* 0x0003000016097984 */ /* 0x000fe40000000800 */
[----:B----4-:R-:W-:-:S02]  /*0820*/  IMAD R10, R14, R11, R10 ;  /* 0x0000000b0e0a7224 */ /* 0x010fc400078e020a */
[----:B------:R-:W0:Y:S01]  /*0830*/  LDS.128 R12, [R7+0x30] ;  /* 0x00003000070c7984 */ /* 0x000e220000000c00 */
[----:B------:R-:W-:Y:S01]  /*0840*/  IMAD.WIDE.U32 R32, R25, 0x4, R18 ;  /* 0x0000000419207825 */ /* 0x000fe200078e0012 */
[----:B------:R-:W-:Y:S03]  /*0850*/  BAR.SYNC.DEFER_BLOCKING 0x0 ;  /* 0x0000000000007b1d */ /* 0x000fe60000010000 */
[----:B------:R-:W-:-:S03]  /*0860*/  IMAD.WIDE.U32 R34, R28, 0x4, R16 ;  /* 0x000000041c227825 */ /* 0x000fc600078e0010 */
[----:B------:R-:W2:Y:S04]  /*0870*/  LDG.E R32, desc[UR8][R32.64] ;  /* 0x0000000820207981 */ /* 0x000ea8000c1e1900 */
[----:B------:R-:W3:Y:S01]  /*0880*/  LDG.E R35, desc[UR8][R34.64] ;  /* 0x0000000822237981 */ /* 0x000ee2000c1e1900 */
[----:B0-----:R-:W-:-:S04]  /*0890*/  IMAD R9, R12, R9, R10 ;  /* 0x000000090c097224 */ /* 0x001fc800078e020a */
[----:B------:R-:W-:-:S04]  /*08a0*/  IMAD R13, R8, R13, R9 ;  /* 0x0000000d080d7224 */ /* 0x000fc800078e0209 */
[----:B------:R-:W-:-:S04]  /*08b0*/  IMAD R13, R31, R14, R13 ;  /* 0x0000000e1f0d7224 */ /* 0x000fc800078e020d */
[----:B------:R-:W-:Y:S02]  /*08c0*/  IMAD R13, R36, R15, R13 ;  /* 0x0000000f240d7224 */ /* 0x000fe400078e020d */
[----:B------:R-:W-:Y:S01]  /*08d0*/  IMAD.WIDE.U32 R16, R30, 0x4, R16 ;  /* 0x000000041e107825 */ /* 0x000fe200078e0010 */
[----:B--2---:R-:W-:Y:S04]  /*08e0*/  STS [R23], R32 ;  /* 0x0000002017007388 */ /* 0x004fe80000000800 */
[----:B---3--:R-:W-:Y:S01]  /*08f0*/  STS [R20], R35 ;  /* 0x0000002314007388 */ /* 0x008fe20000000800 */
[----:B------:R-:W-:Y:S06]  /*0900*/  BAR.SYNC.DEFER_BLOCKING 0x0 ;  /* 0x0000000000007b1d */ /* 0x000fec0000010000 */
[----:B------:R-:W-:Y:S04]  /*0910*/  LDS R37, [R22] ;  /* 0x0000000016257984 */ /* 0x000fe80000000800 */
[----:B------:R-:W0:Y:S04]  /*0920*/  LDS.128 R8, [R7] ;  /* 0x0000000007087984 */ /* 0x000e280000000c00 */
[----:B------:R-:W1:Y:S04]  /*0930*/  LDS R12, [R22+0x40] ;  /* 0x00004000160c7984 */ /* 0x000e680000000800 */
[----:B------:R-:W2:Y:S04]  /*0940*/  LDS R31, [R22+0x80] ;  /* 0x00008000161f7984 */ /* 0x000ea80000000800 */
[----:B------:R-:W3:Y:S04]  /*0950*/  LDS R32, [R22+0xc0] ;  /* 0x0000c00016207984 */ /* 0x000ee80000000800 */
[----:B------:R-:W-:Y:S04]  /*0960*/  LDS R33, [R22+0x100] ;  /* 0x0001000016217984 */ /* 0x000fe80000000800 */
[----:B------:R-:W-:Y:S04]  /*0970*/  LDS R34, [R22+0x200] ;  /* 0x0002000016227984 */ /* 0x000fe80000000800 */
[----:B------:R-:W-:Y:S01]  /*0980*/  LDS R35, [R22+0x300] ;  /* 0x0003000016237984 */ /* 0x000fe20000000800 */
[----:B0-----:R-:W-:-:S04]  /*0990*/  IMAD R8, R8, R37, R13 ;  /* 0x0000002508087224 */ /* 0x001fc800078e020d */
[----:B-1----:R-:W-:Y:S02]  /*09a0*/  IMAD R9, R12, R9, R8 ;  /* 0x000000090c097224 */ /* 0x002fe400078e0208 */
[----:B------:R-:W0:Y:S04]  /*09b0*/  LDS.128 R12, [R7+0x10] ;  /* 0x00001000070c7984 */ /* 0x000e280000000c00 */
[----:B------:R-:W1:Y:S01]  /*09c0*/  LDS R8, [R22+0x140] ;  /* 0x0001400016087984 */ /* 0x000e620000000800 */
[----:B--2---:R-:W-:-:S03]  /*09d0*/  IMAD R10, R31, R10, R9 ;  /* 0x0000000a1f0a7224 */ /* 0x004fc600078e0209 */
[----:B------:R-:W2:Y:S01]  /*09e0*/  LDS R31, [R22+0x180] ;  /* 0x00018000161f7984 */ /* 0x000ea20000000800 */
[----:B---3--:R-:W-:-:S03]  /*09f0*/  IMAD R11, R32, R11, R10 ;  /* 0x0000000b200b7224 */ /* 0x008fc600078e020a */
[----:B------:R-:W-:Y:S01]  /*0a00*/  LDS R32, [R22+0x240] ;  /* 0x0002400016207984 */ /* 0x000fe20000000800 */
[----:B0-----:R-:W-:-:S03]  /*0a10*/  IMAD R11, R12, R33, R11 ;  /* 0x000000210c0b7224 */ /* 0x001fc600078e020b */
[----:B------:R-:W0:Y:S01]  /*0a20*/  LDS R12, [R22+0x1c0] ;  /* 0x0001c000160c7984 */ /* 0x000e220000000800 */
[----:B-1----:R-:W-:-:S03]  /*0a30*/  IMAD R33, R8, R13, R11 ;  /* 0x0000000d08217224 */ /* 0x002fc600078e020b */
[----:B------:R-:W1:Y:S04]  /*0a40*/  LDS.128 R8, [R7+0x20] ;  /* 0x0000200007087984 */ /* 0x000e680000000c00 */
[----:B------:R-:W3:Y:S01]  /*0a50*/  LDS R13, [R22+0x280] ;  /* 0x00028000160d7984 */ /* 0x000ee20000000800 */
[----:B--2---:R-:W-:-:S03]  /*0a60*/  IMAD R14, R31, R14, R33 ;  /* 0x0000000e1f0e7224 */ /* 0x004fc600078e0221 */
[----:B------:R-:W-:Y:S01]  /*0a70*/  LDS R33, [R22+0x380] ;  /* 0x0003800016217984 */ /* 0x000fe20000000800 */
[----:B0-----:R-:W-:-:S04]  /*0a80*/  IMAD R15, R12, R15, R14 ;  /* 0x0000000f0c0f7224 */ /* 0x001fc800078e020e */
[----:B-1----:R-:W-:Y:S01]  /*0a90*/  IMAD R8, R8, R34, R15 ;  /* 0x0000002208087224 */ /* 0x002fe200078e020f */
[----:B------:R-:W-:Y:S01]  /*0aa0*/  IADD3 R15, PT, PT, R25, 0x10, RZ ;  /* 0x00000010190f7810 */ /* 0x000fe20007ffe0ff */
[----:B------:R-:W-:Y:S02]  /*0ab0*/  LDS R34, [R22+0x340] ;  /* 0x0003400016227984 */ /* 0x000fe40000000800 */
[----:B------:R-:W-:Y:S02]  /*0ac0*/  IMAD R8, R32, R9, R8 ;  /* 0x0000000920087224 */ /* 0x000fe400078e0208 */
[----:B------:R-:W-:Y:S01]  /*0ad0*/  IMAD.WIDE.U32 R18, R15, 0x4, R18 ;  /* 0x000000040f127825 */ /* 0x000fe200078e0012 */
[----:B------:R-:W0:Y:S03]  /*0ae0*/  LDS R9, [R22+0x2c0] ;  /* 0x0002c00016097984 */ /* 0x000e260000000800 */
[----:B---3--:R-:W-:Y:S01]  /*0af0*/  IMAD R8, R13, R10, R8 ;  /* 0x0000000a0d087224 */ /* 0x008fe200078e0208 */
[----:B------:R-:W-:Y:S04]  /*0b00*/  LDS R32, [R22+0x3c0] ;  /* 0x0003c00016207984 */ /* 0x000fe80000000800 */
[----:B------:R-:W1:Y:S01]  /*0b10*/  LDS.128 R12, [R7+0x30] ;  /* 0x00003000070c7984 */ /* 0x000e620000000c00 */
[----:B------:R-:W-:Y:S06]  /*0b20*/  BAR.SYNC.DEFER_BLOCKING 0x0 ;  /* 0x0000000000007b1d */ /* 0x000fec0000010000 */
[----:B------:R-:W2:Y:S04]  /*0b30*/  LDG.E R18, desc[UR8][R18.64] ;  /* 0x0000000812127981 */ /* 0x000ea8000c1e1900 */
[----:B------:R0:W3:Y:S02]  /*0b40*/  LDG.E R17, desc[UR8][R16.64] ;  /* 0x0000000810117981 */ /* 0x0000e4000c1e1900 */
[----:B0-----:R-:W-:-:S04]  /*0b50*/  IMAD R16, R9, R11, R8 ;  /* 0x0000000b09107224 */ /* 0x001fc800078e0208 */
[----:B-1----:R-:W-:-:S04]  /*0b60*/  IMAD R12, R12, R35, R16 ;  /* 0x000000230c0c7224 */ /* 0x002fc800078e0210 */
[----:B------:R-:W-:-:S04]  /*0b70*/  IMAD R12, R34, R13, R12 ;  /* 0x0000000d220c7224 */ /* 0x000fc800078e020c */
[----:B------:R-:W-:-:S04]  /*0b80*/  IMAD R12, R33, R14, R12 ;  /* 0x0000000e210c7224 */ /* 0x000fc800078e020c */
[----:B------:R-:W-:Y:S01]  /*0b90*/  IMAD R16, R32, R15, R12 ;  /* 0x0000000f20107224 */ /* 0x000fe200078e020c */
[----:B------:R-:W-:-:S04]  /*0ba0*/  IADD3 R27, PT, PT, R27, 0x4, RZ ;  /* 0x000000041b1b7810 */ /* 0x000fc80007ffe0ff */
[----:B------:R-:W-:Y:S02]  /*0bb0*/  ISETP.NE.AND P0, PT, R27, RZ, PT ;  /* 0x000000ff1b00720c */ /* 0x000fe40003f05270 */
[----:B------:R-:W-:Y:S02]  /*0bc0*/  IADD3 R25, PT, PT, R25, 0x40, RZ ;  /* 0x0000004019197810 */ /* 0x000fe40007ffe0ff */
[C---:B------:R-:W-:Y:S02]  /*0bd0*/  LEA R30, R5.reuse, R30, 0x6 ;  /* 0x0000001e051e7211 */ /* 0x040fe400078e30ff */
[C---:B------:R-:W-:Y:S02]  /*0be0*/  LEA R28, R5.reuse, R28, 0x6 ;  /* 0x0000001c051c7211 */ /* 0x040fe400078e30ff */
[C---:B------:R-:W-:Y:S02]  /*0bf0*/  LEA R26, R5.reuse, R26, 0x6 ;  /* 0x0000001a051a7211 */ /* 0x040fe400078e30ff */
[----:B------:R-:W-:Y:S01]  /*0c00*/  LEA R24, R5, R24, 0x6 ;  /* 0x0000001805187211 */ /* 0x000fe200078e30ff */
        /* <DEDUP_REMOVED lines=9> */
[----:B------:R-:W4:Y:S04]  /*0ca0*/  LDS.128 R12, [R7+0x10] ;  /* 0x00001000070c7984 */ /* 0x000f280000000c00 */
[----:B------:R-:W5:Y:S04]  /*0cb0*/  LDS R32, [R22+0x140] ;  /* 0x0001400016207984 */ /* 0x000f680000000800 */
[----:B------:R-:W5:Y:S01]  /*0cc0*/  LDS R35, [R22+0x180] ;  /* 0x0001800016237984 */ /* 0x000f620000000800 */
[----:B0-----:R-:W-:-:S03]  /*0cd0*/  IMAD R8, R8, R31, R16 ;  /* 0x0000001f08087224 */ /* 0x001fc600078e0210 */
[----:B------:R-:W-:Y:S01]  /*0ce0*/  LDS R31, [R22+0x200] ;  /* 0x00020000161f7984 */ /* 0x000fe20000000800 */
[----:B-1----:R-:W-:-:S03]  /*0cf0*/  IMAD R9, R36, R9, R8 ;  /* 0x0000000924097224 */ /* 0x002fc600078e0208 */
[----:B------:R-:W0:Y:S04]  /*0d00*/  LDS R8, [R22+0x1c0] ;  /* 0x0001c00016087984 */ /* 0x000e280000000800 */
[----:B------:R-:W1:Y:S01]  /*0d10*/  LDS.128 R16, [R7+0x20] ;  /* 0x0000200007107984 */ /* 0x000e620000000c00 */
[----:B--2---:R-:W-:-:S04]  /*0d20*/  IMAD R9, R37, R10, R9 ;  /* 0x0000000a25097224 */ /* 0x004fc800078e0209 */
[----:B---3--:R-:W-:-:S04]  /*0d30*/  IMAD R9, R34, R11, R9 ;  /* 0x0000000b22097224 */ /* 0x008fc800078e0209 */
[----:B----4-:R-:W-:Y:S02]  /*0d40*/  IMAD R9, R12, R33, R9 ;  /* 0x000000210c097224 */ /* 0x010fe400078e0209 */
[----:B------:R-:W2:Y:S02]  /*0d50*/  LDS R12, [R22+0x240] ;  /* 0x00024000160c7984 */ /* 0x000ea40000000800 */
[----:B-----5:R-:W-:Y:S02]  /*0d60*/  IMAD R9, R32, R13, R9 ;  /* 0x0000000d20097224 */ /* 0x020fe400078e0209 */
[----:B------:R-:W3:Y:S02]  /*0d70*/  LDS R13, [R22+0x280] ;  /* 0x00028000160d7984 */ /* 0x000ee40000000800 */
[----:B------:R-:W-:Y:S02]  /*0d80*/  IMAD R9, R35, R14, R9 ;  /* 0x0000000e23097224 */ /* 0x000fe400078e0209 */
[----:B------:R-:W4:Y:S04]  /*0d90*/  LDS R14, [R22+0x2c0] ;  /* 0x0002c000160e7984 */ /* 0x000f280000000800 */
[----:B------:R-:W-:Y:S01]  /*0da0*/  LDS R32, [R22+0x340] ;  /* 0x0003400016207984 */ /* 0x000fe20000000800 */
[----:B0-----:R-:W-:-:S03]  /*0db0*/  IMAD R33, R8, R15, R9 ;  /* 0x0000000f08217224 */ /* 0x001fc600078e0209 */
[----:B------:R-:W-:Y:S04]  /*0dc0*/  LDS R15, [R22+0x300] ;  /* 0x00030000160f7984 */ /* 0x000fe80000000800 */
[----:B------:R-:W0:Y:S01]  /*0dd0*/  LDS.128 R8, [R7+0x30] ;  /* 0x0000300007087984 */ /* 0x000e220000000c00 */
[----:B-1----:R-:W-:-:S03]  /*0de0*/  IMAD R33, R16, R31, R33 ;  /* 0x0000001f10217224 */ /* 0x002fc600078e0221 */
[----:B------:R-:W1:Y:S04]  /*0df0*/  LDS R31, [R22+0x380] ;  /* 0x00038000161f7984 */ /* 0x000e680000000800 */
[----:B------:R-:W5:Y:S01]  /*0e00*/  LDS R16, [R22+0x3c0] ;  /* 0x0003c00016107984 */ /* 0x000f620000000800 */
[----:B--2---:R-:W-:-:S04]  /*0e10*/  IMAD R12, R12, R17, R33 ;  /* 0x000000110c0c7224 */ /* 0x004fc800078e0221 */
[----:B---3--:R-:W-:-:S04]  /*0e20*/  IMAD R12, R13, R18, R12 ;  /* 0x000000120d0c7224 */ /* 0x008fc800078e020c */
[----:B----4-:R-:W-:-:S04]  /*0e30*/  IMAD R12, R14, R19, R12 ;  /* 0x000000130e0c7224 */ /* 0x010fc800078e020c */
[----:B0-----:R-:W-:-:S04]  /*0e40*/  IMAD R8, R8, R15, R12 ;  /* 0x0000000f08087224 */ /* 0x001fc800078e020c */
[----:B------:R-:W-:-:S04]  /*0e50*/  IMAD R8, R32, R9, R8 ;  /* 0x0000000920087224 */ /* 0x000fc800078e0208 */
[----:B-1----:R-:W-:-:S04]  /*0e60*/  IMAD R31, R31, R10, R8 ;  /* 0x0000000a1f1f7224 */ /* 0x002fc800078e0208 */
[----:B-----5:R-:W-:Y:S01]  /*0e70*/  IMAD R31, R16, R11, R31 ;  /* 0x0000000b101f7224 */ /* 0x020fe200078e021f */
[----:B------:R-:W-:Y:S06]  /*0e80*/  BAR.SYNC.DEFER_BLOCKING 0x0 ;  /* 0x0000000000007b1d */ /* 0x000fec0000010000 */
[----:B------:R-:W-:Y:S05]  /*0e90*/  @P0 BRA `(.L_x_2) ;  /* 0xfffffff4000c0947 */ /* 0x000fea000383ffff */
.L_x_1:
[----:B------:R-:W-:-:S13]  /*0ea0*/  LOP3.LUT P0, R8, R29, 0x3, RZ, 0xc0, !PT ;  /* 0x000000031d087812 */ /* 0x000fda000780c0ff */
[----:B------:R-:W-:Y:S05]  /*0eb0*/  @!P0 BRA `(.L_x_0) ;  /* 0x0000000800848947 */ /* 0x000fea0003800000 */
[----:B------:R-:W-:Y:S02]  /*0ec0*/  ISETP.NE.AND P0, PT, R8, 0x1, PT ;  /* 0x000000010800780c */ /* 0x000fe40003f05270 */
[----:B------:R-:W-:-:S04]  /*0ed0*/  LOP3.LUT R29, R29, 0x1, RZ, 0xc0, !PT ;  /* 0x000000011d1d7812 */ /* 0x000fc800078ec0ff */
[----:B------:R-:W-:-:S07]  /*0ee0*/  ISETP.NE.U32.AND P1, PT, R29, 0x1, PT ;  /* 0x000000011d00780c */ /* 0x000fce0003f25070 */
[----:B------:R-:W-:Y:S06]  /*0ef0*/  @!P0 BRA `(.L_x_3) ;  /* 0x0000000400988947 */ /* 0x000fec0003800000 */
[----:B------:R-:W0:Y:S01]  /*0f00*/  LDC.64 R16, c[0x0][0x380] ;  /* 0x0000e000ff107b82 */ /* 0x000e220000000a00 */
[C---:B------:R-:W-:Y:S02]  /*0f10*/  LEA R18, R0.reuse, R3, 0x4 ;  /* 0x0000000300127211 */ /* 0x040fe400078e20ff */
[----:B------:R-:W-:-:S03]  /*0f20*/  LEA R19, R0, R21, 0x4 ;  /* 0x0000001500137211 */ /* 0x000fc600078e20ff */
[----:B------:R-:W-:Y:S02]  /*0f30*/  IMAD R13, R18, R5, R4 ;  /* 0x00000005120d7224 */ /* 0x000fe400078e0204 */
[----:B------:R-:W1:Y:S01]  /*0f40*/  LDC.64 R32, c[0x0][0x388] ;  /* 0x0000e200ff207b82 */ /* 0x000e620000000a00 */
[----:B0-----:R-:W-:-:S05]  /*0f50*/  IMAD.WIDE.U32 R8, R19, 0x4, R16 ;  /* 0x0000000413087825 */ /* 0x001fca00078e0010 */
[----:B------:R-:W2:Y:S01]  /*0f60*/  LDG.E R23, desc[UR8][R8.64] ;  /* 0x0000000808177981 */ /* 0x000ea2000c1e1900 */
[----:B-1----:R-:W-:-:S05]  /*0f70*/  IMAD.WIDE.U32 R12, R13, 0x4, R32 ;  /* 0x000000040d0c7825 */ /* 0x002fca00078e0020 */
[----:B------:R-:W3:Y:S01]  /*0f80*/  LDG.E R22, desc[UR8][R12.64] ;  /* 0x000000080c167981 */ /* 0x000ee2000c1e1900 */
[----:B------:R-:W-:-:S04]  /*0f90*/  UIADD3 UR5, UPT, UPT, UR4, 0x400, URZ ;  /* 0x0000040004057890 */ /* 0x000fc8000fffe0ff */
[----:B------:R-:W-:Y:S01]  /*0fa0*/  ULEA UR5, UR6, UR5, 0x18 ;  /* 0x0000000506057291 */ /* 0x000fe2000f8ec0ff */
[----:B------:R-:W-:-:S05]  /*0fb0*/  LEA R30, R2, R7, 0x2 ;  /* 0x00000007021e7211 */ /* 0x000fca00078e10ff */
[----:B------:R-:W-:-:S04]  /*0fc0*/  LEA R20, R2, UR5, 0x2 ;  /* 0x0000000502147c11 */ /* 0x000fc8000f8e10ff */
[----:B------:R-:W-:Y:S02]  /*0fd0*/  LEA R25, R3, R20, 0x6 ;  /* 0x0000001403197211 */ /* 0x000fe400078e30ff */
[----:B------:R-:W-:Y:S01]  /*0fe0*/  IADD3 R18, PT, PT, R18, 0x10, RZ ;  /* 0x0000001012127810 */ /* 0x000fe20007ffe0ff */
        /* <DEDUP_REMOVED lines=11> */
[----:B------:R-:W5:Y:S04]  /*10a0*/  LDS R23, [R20+0x180] ;  /* 0x0001800014177984 */ /* 0x000f680000000800 */
[----:B------:R-:W5:Y:S04]  /*10b0*/  LDS R22, [R20+0x1c0] ;  /* 0x0001c00014167984 */ /* 0x000f680000000800 */
[----:B------:R-:W-:Y:S01]  /*10c0*/  LDS R36, [R20+0x200] ;  /* 0x0002000014247984 */ /* 0x000fe20000000800 */
[----:B0-----:R-:W-:-:S03]  /*10d0*/  IMAD R8, R8, R26, R31 ;  /* 0x0000001a08087224 */ /* 0x001fc600078e021f */
[----:B------:R-:W-:Y:S01]  /*10e0*/  LDS R35, [R20+0x280] ;  /* 0x0002800014237984 */ /* 0x000fe20000000800 */
[----:B-1----:R-:W-:-:S03]  /*10f0*/  IMAD R9, R28, R9, R8 ;  /* 0x000000091c097224 */ /* 0x002fc600078e0208 */
[----:B------:R-:W-:Y:S01]  /*1100*/  LDS R31, [R20+0x380] ;  /* 0x00038000141f7984 */ /* 0x000fe20000000800 */
[----:B--2---:R-:W-:-:S03]  /*1110*/  IMAD R10, R29, R10, R9 ;  /* 0x0000000a1d0a7224 */ /* 0x004fc600078e0209 */
[----:B------:R-:W-:Y:S01]  /*1120*/  LDS R28, [R20+0x240] ;  /* 0x00024000141c7984 */ /* 0x000fe20000000800 */
[----:B---3--:R-:W-:-:S03]  /*1130*/  IMAD R10, R34, R11, R10 ;  /* 0x0000000b220a7224 */ /* 0x008fc600078e020a */
[----:B------:R-:W-:Y:S01]  /*1140*/  LDS R29, [R20+0x300] ;  /* 0x00030000141d7984 */ /* 0x000fe20000000800 */
[----:B------:R-:W-:-:S03]  /*1150*/  IMAD R9, R18, R5, R4 ;  /* 0x0000000512097224 */ /* 0x000fc600078e0204 */
[----:B------:R-:W-:Y:S01]  /*1160*/  LDS R34, [R20+0x2c0] ;  /* 0x0002c00014227984 */ /* 0x000fe20000000800 */
[----:B----4-:R-:W-:-:S03]  /*1170*/  IMAD R10, R12, R27, R10 ;  /* 0x0000001b0c0a7224 */ /* 0x010fc600078e020a */
[----:B------:R-:W-:Y:S01]  /*1180*/  LDS R26, [R20+0x3c0] ;  /* 0x0003c000141a7984 */ /* 0x000fe20000000800 */
[----:B-----5:R-:W-:Y:S01]  /*1190*/  IMAD R10, R24, R13, R10 ;  /* 0x0000000d180a7224 */ /* 0x020fe200078e020a */
[----:B------:R-:W-:Y:S01]  /*11a0*/  IADD3 R13, PT, PT, R19, 0x10, RZ ;  /* 0x00000010130d7810 */ /* 0x000fe20007ffe0ff */
[----:B------:R-:W-:Y:S01]  /*11b0*/  IMAD.WIDE.U32 R32, R9, 0x4, R32 ;  /* 0x0000000409207825 */ /* 0x000fe200078e0020 */
[----:B------:R-:W-:Y:S03]  /*11c0*/  LDS R24, [R20+0x340] ;  /* 0x0003400014187984 */ /* 0x000fe60000000800 */
[----:B------:R-:W-:Y:S02]  /*11d0*/  IMAD R10, R23, R14, R10 ;  /* 0x0000000e170a7224 */ /* 0x000fe400078e020a */
[----:B------:R-:W-:Y:S02]  /*11e0*/  IMAD.WIDE.U32 R12, R13, 0x4, R16 ;  /* 0x000000040d0c7825 */ /* 0x000fe400078e0010 */
[----:B------:R-:W-:Y:S02]  /*11f0*/  LDS.128 R16, [R7+0x30] ;  /* 0x0000300007107984 */ /* 0x000fe40000000c00 */
[----:B------:R-:W-:-:S02]  /*1200*/  IMAD R27, R22, R15, R10 ;  /* 0x0000000f161b7224 */ /* 0x000fc400078e020a */
[----:B------:R-:W0:Y:S01]  /*1210*/  LDS.128 R8, [R7+0x20] ;  /* 0x0000200007087984 */ /* 0x000e220000000c00 */
[----:B------:R-:W-:Y:S06]  /*1220*/  BAR.SYNC.DEFER_BLOCKING 0x0 ;  /* 0x0000000000007b1d */ /* 0x000fec0000010000 */
[----:B------:R-:W2:Y:S04]  /*1230*/  LDG.E R37, desc[UR8][R12.64] ;  /* 0x000000080c257981 */ /* 0x000ea8000c1e1900 */
[----:B------:R-:W3:Y:S01]  /*1240*/  LDG.E R32, desc[UR8][R32.64] ;  /* 0x0000000820207981 */ /* 0x000ee2000c1e1900 */
[----:B0-----:R-:W-:-:S04]  /*1250*/  IMAD R8, R8, R36, R27 ;  /* 0x0000002408087224 */ /* 0x001fc800078e021b */
[----:B------:R-:W-:-:S04]  /*1260*/  IMAD R8, R28, R9, R8 ;  /* 0x000000091c087224 */ /* 0x000fc800078e0208 */
[----:B------:R-:W-:-:S04]  /*1270*/  IMAD R8, R35, R10, R8 ;  /* 0x0000000a23087224 */ /* 0x000fc800078e0208 */
[----:B------:R-:W-:-:S04]  /*1280*/  IMAD R34, R34, R11, R8 ;  /* 0x0000000b22227224 */ /* 0x000fc800078e0208 */
[----:B------:R-:W-:-:S04]  /*1290*/  IMAD R16, R16, R29, R34 ;  /* 0x0000001d10107224 */ /* 0x000fc800078e0222 */
[----:B------:R-:W-:-:S04]  /*12a0*/  IMAD R16, R24, R17, R16 ;  /* 0x0000001118107224 */ /* 0x000fc800078e0210 */
[----:B------:R-:W-:-:S04]  /*12b0*/  IMAD R16, R31, R18, R16 ;  /* 0x000000121f107224 */ /* 0x000fc800078e0210 */
[----:B------:R-:W-:Y:S01]  /*12c0*/  IMAD R26, R26, R19, R16 ;  /* 0x000000131a1a7224 */ /* 0x000fe200078e0210 */
        /* <DEDUP_REMOVED lines=14> */
[----:B------:R-:W-:Y:S04]  /*13b0*/  LDS R31, [R20+0x200] ;  /* 0x00020000141f7984 */ /* 0x000fe80000000800 */
[----:B------:R-:W5:Y:S01]  /*13c0*/  LDS.128 R16, [R7+0x20] ;  /* 0x0000200007107984 */ /* 0x000f620000000c00 */
[----:B0-----:R-:W-:-:S03]  /*13d0*/  IMAD R12, R12, R23, R26 ;  /* 0x000000170c0c7224 */ /* 0x001fc600078e021a */
[----:B------:R-:W0:Y:S01]  /*13e0*/  LDS R26, [R20+0x240] ;  /* 0x00024000141a7984 */ /* 0x000e220000000800 */
[----:B-1----:R-:W-:-:S03]  /*13f0*/  IMAD R12, R22, R13, R12 ;  /* 0x0000000d160c7224 */ /* 0x002fc600078e020c */
[----:B------:R-:W1:Y:S01]  /*1400*/  LDS R23, [R20+0x280] ;  /* 0x0002800014177984 */ /* 0x000e620000000800 */
[----:B--2---:R-:W-:-:S03]  /*1410*/  IMAD R12, R27, R14, R12 ;  /* 0x0000000e1b0c7224 */ /* 0x004fc600078e020c */
[----:B------:R-:W2:Y:S01]  /*1420*/  LDS R22, [R20+0x2c0] ;  /* 0x0002c00014167984 */ /* 0x000ea20000000800 */
[----:B---3--:R-:W-:-:S03]  /*1430*/  IMAD R32, R28, R15, R12 ;  /* 0x0000000f1c207224 */ /* 0x008fc600078e020c */
[----:B------:R-:W-:Y:S04]  /*1440*/  LDS R27, [R20+0x300] ;  /* 0x00030000141b7984 */ /* 0x000fe80000000800 */
[----:B------:R-:W3:Y:S01]  /*1450*/  LDS.128 R12, [R7+0x30] ;  /* 0x00003000070c7984 */ /* 0x000ee20000000c00 */
[----:B----4-:R-:W-:-:S03]  /*1460*/  IMAD R8, R8, R25, R32 ;  /* 0x0000001908087224 */ /* 0x010fc600078e0220 */
[----:B------:R-:W4:Y:S01]  /*1470*/  LDS R28, [R20+0x340] ;  /* 0x00034000141c7984 */ /* 0x000f220000000800 */
[----:B-----5:R-:W-:-:S03]  /*1480*/  IMAD R9, R30, R9, R8 ;  /* 0x000000091e097224 */ /* 0x020fc600078e0208 */
[----:B------:R-:W5:Y:S04]  /*1490*/  LDS R25, [R20+0x380] ;  /* 0x0003800014197984 */ /* 0x000f680000000800 */
[----:B------:R-:W5:Y:S01]  /*14a0*/  LDS R8, [R20+0x3c0] ;  /* 0x0003c00014087984 */ /* 0x000f620000000800 */
[----:B------:R-:W-:-:S04]  /*14b0*/  IMAD R9, R29, R10, R9 ;  /* 0x0000000a1d097224 */ /* 0x000fc800078e0209 */
[----:B------:R-:W-:-:S04]  /*14c0*/  IMAD R9, R24, R11, R9 ;  /* 0x0000000b18097224 */ /* 0x000fc800078e0209 */
[----:B------:R-:W-:-:S04]  /*14d0*/  IMAD R9, R16, R31, R9 ;  /* 0x0000001f10097224 */ /* 0x000fc800078e0209 */
[----:B0-----:R-:W-:-:S04]  /*14e0*/  IMAD R9, R26, R17, R9 ;  /* 0x000000111a097224 */ /* 0x001fc800078e0209 */
[----:B-1----:R-:W-:-:S04]  /*14f0*/  IMAD R9, R23, R18, R9 ;  /* 0x0000001217097224 */ /* 0x002fc800078e0209 */
[----:B--2---:R-:W-:-:S04]  /*1500*/  IMAD R9, R22, R19, R9 ;  /* 0x0000001316097224 */ /* 0x004fc800078e0209 */
[----:B---3--:R-:W-:-:S04]  /*1510*/  IMAD R9, R12, R27, R9 ;  /* 0x0000001b0c097224 */ /* 0x008fc800078e0209 */
[----:B----4-:R-:W-:-:S04]  /*1520*/  IMAD R9, R28, R13, R9 ;  /* 0x0000000d1c097224 */ /* 0x010fc800078e0209 */
[----:B-----5:R-:W-:-:S04]  /*1530*/  IMAD R9, R25, R14, R9 ;  /* 0x0000000e19097224 */ /* 0x020fc800078e0209 */
[----:B------:R-:W-:Y:S01]  /*1540*/  IMAD R31, R8, R15, R9 ;  /* 0x0000000f081f7224 */ /* 0x000fe200078e0209 */
[----:B------:R-:W-:Y:S06]  /*1550*/  BAR.SYNC.DEFER_BLOCKING 0x0 ;  /* 0x0000000000007b1d */ /* 0x000fec0000010000 */
.L_x_3:
[----:B------:R-:W-:Y:S05]  /*1560*/  @P1 BRA `(.L_x_0) ;  /* 0x0000000000d81947 */ /* 0x000fea0003800000 */
[----:B------:R-:W0:Y:S01]  /*1570*/  LDC.64 R8, c[0x0][0x380] ;  /* 0x0000e000ff087b82 */ /* 0x000e220000000a00 */
[C---:B------:R-:W-:Y:S02]  /*1580*/  LEA R10, R0.reuse, R3, 0x4 ;  /* 0x00000003000a7211 */ /* 0x040fe400078e20ff */
[----:B------:R-:W-:-:S03]  /*1590*/  LEA R21, R0, R21, 0x4 ;  /* 0x0000001500157211 */ /* 0x000fc600078e20ff */
[----:B------:R-:W-:Y:S02]  /*15a0*/  IMAD R11, R10, R5, R4 ;  /* 0x000000050a0b7224 */ /* 0x000fe400078e0204 */
[----:B------:R-:W1:Y:S01]  /*15b0*/  LDC.64 R12, c[0x0][0x388] ;  /* 0x0000e200ff0c7b82 */ /* 0x000e620000000a00 */
[----:B0-----:R-:W-:-:S05]  /*15c0*/  IMAD.WIDE.U32 R8, R21, 0x4, R8 ;  /* 0x0000000415087825 */ /* 0x001fca00078e0008 */
[----:B------:R-:W2:Y:S01]  /*15d0*/  LDG.E R14, desc[UR8][R8.64] ;  /* 0x00000008080e7981 */ /* 0x000ea2000c1e1900 */
[----:B-1----:R-:W-:-:S06]  /*15e0*/  IMAD.WIDE.U32 R12, R11, 0x4, R12 ;  /* 0x000000040b0c7825 */ /* 0x002fcc00078e000c */
[----:B------:R-:W3:Y:S01]  /*15f0*/  LDG.E R12, desc[UR8][R12.64] ;  /* 0x000000080c0c7981 */ /* 0x000ee2000c1e1900 */
[----:B------:R-:W-:-:S04]  /*1600*/  UIADD3 UR4, UPT, UPT, UR4, 0x400, URZ ;  /* 0x0000040004047890 */ /* 0x000fc8000fffe0ff */
[----:B------:R-:W-:Y:S01]  /*1610*/  ULEA UR4, UR6, UR4, 0x18 ;  /* 0x0000000406047291 */ /* 0x000fe2000f8ec0ff */
[----:B------:R-:W-:-:S05]  /*1620*/  LEA R15, R2, R7, 0x2 ;  /* 0x00000007020f7211 */ /* 0x000fca00078e10ff */
[----:B------:R-:W-:-:S04]  /*1630*/  LEA R0, R2, UR4, 0x2 ;  /* 0x0000000402007c11 */ /* 0x000fc8000f8e10ff */
        /* <DEDUP_REMOVED lines=41> */
.L_x_0:
[----:B------:R-:W0:Y:S01]  /*18d0*/  LDC.64 R2, c[0x0][0x390] ;  /* 0x0000e400ff027b82 */ /* 0x000e220000000a00 */
[----:B------:R-:W-:-:S04]  /*18e0*/  IMAD R5, R6, R5, R4 ;  /* 0x0000000506057224 */ /* 0x000fc800078e0204 */
[----:B0-----:R-:W-:-:S05]  /*18f0*/  IMAD.WIDE R2, R5, 0x4, R2 ;  /* 0x0000000405027825 */ /* 0x001fca00078e0202 */
[----:B------:R-:W-:Y:S01]  /*1900*/  STG.E desc[UR8][R2.64], R31 ;  /* 0x0000001f02007986 */ /* 0x000fe2000c101908 */
[----:B------:R-:W-:Y:S05]  /*1910*/  EXIT ;  /* 0x000000000000794d */ /* 0x000fea0003800000 */
.L_x_4:
[----:B------:R-:W-:-:S00]  /*1920*/  BRA `(.L_x_4) ;  /* 0xfffffffc00fc7947 */ /* 0x000fc0000383ffff */
[----:B------:R-:W-:-:S00]  /*1930*/  NOP ;  /* 0x0000000000007918 */ /* 0x000fc00000000000 */
        /* <DEDUP_REMOVED lines=12> */
.L_x_5:


//--------------------- .nv.shared._Z9matrixMulPiS_S_i --------------------------
	.section	.nv.shared._Z9matrixMulPiS_S_i,"aw",@nobits
	.sectionflags	@""
	.align	4
.nv.shared._Z9matrixMulPiS_S_i:
	.zero		3072


//--------------------- .nv.shared.reserved.0     --------------------------
	.section	.nv.shared.reserved.0,"aw",@nobits
	.weak		__nv_reservedSMEM_offset_0_alias
	.size		__nv_reservedSMEM_offset_0_alias, 0, 64
	.other		__nv_reservedSMEM_offset_0_alias,@"STO_CUDA_RESERVED_SHARED STV_DEFAULT"
__nv_reservedSMEM_offset_0_alias:
	.zero		0
	.zero		64


//--------------------- .nv.constant0._Z9matrixMulPiS_S_i --------------------------
	.section	.nv.constant0._Z9matrixMulPiS_S_i,"a",@progbits
	.sectionflags	@""
	.align	4
.nv.constant0._Z9matrixMulPiS_S_i:
	.zero		924


//--------------------- SYMBOLS --------------------------

	.type		.nv.reservedSmem.offset0,@object
	.size		.nv.reservedSmem.offset0,0x4
	.type		.nv.reservedSmem.cap,@object
	.size		.nv.reservedSmem.cap,0x4
